//
// Generated by NVIDIA NVVM Compiler
//
// Compiler Build ID: CL-36424714
// Cuda compilation tools, release 13.0, V13.0.88
// Based on NVVM 20.0.0
//

.version 9.0
.target sm_100
.address_size 64

	// .globl	_Z10atomic_redPKfPf
// _ZZ6reducePfS_E5sdata has been demoted
// _ZZ8reduce_aPfS_E5sdata has been demoted
// _ZZ9reduce_wsPfS_E5sdata has been demoted

.visible .entry _Z10atomic_redPKfPf(
	.param .u64 .ptr .align 1 _Z10atomic_redPKfPf_param_0,
	.param .u64 .ptr .align 1 _Z10atomic_redPKfPf_param_1
)
{
	.reg .pred 	%p<2>;
	.reg .b32 	%r<5>;
	.reg .b32 	%f<3>;
	.reg .b64 	%rd<7>;

	ld.param.u64 	%rd1, [_Z10atomic_redPKfPf_param_0];
	ld.param.u64 	%rd2, [_Z10atomic_redPKfPf_param_1];
	mov.u32 	%r2, %tid.x;
	mov.u32 	%r3, %ctaid.x;
	mov.u32 	%r4, %ntid.x;
	mad.lo.s32 	%r1, %r3, %r4, %r2;
	setp.gt.u32 	%p1, %r1, 8388607;
	@%p1 bra 	$L__BB0_2;
	cvta.to.global.u64 	%rd3, %rd1;
	cvta.to.global.u64 	%rd4, %rd2;
	mul.wide.u32 	%rd5, %r1, 4;
	add.s64 	%rd6, %rd3, %rd5;
	ld.global.f32 	%f1, [%rd6];
	atom.global.add.f32 	%f2, [%rd4], %f1;
$L__BB0_2:
	ret;

}
	// .globl	_Z6reducePfS_
.visible .entry _Z6reducePfS_(
	.param .u64 .ptr .align 1 _Z6reducePfS__param_0,
	.param .u64 .ptr .align 1 _Z6reducePfS__param_1
)
{
	.reg .pred 	%p<12>;
	.reg .b32 	%r<19>;
	.reg .b32 	%f<28>;
	.reg .b64 	%rd<46>;
	// demoted variable
	.shared .align 4 .b8 _ZZ6reducePfS_E5sdata[1024];
	ld.param.u64 	%rd23, [_Z6reducePfS__param_0];
	ld.param.u64 	%rd22, [_Z6reducePfS__param_1];
	cvta.to.global.u64 	%rd1, %rd23;
	mov.u32 	%r1, %tid.x;
	shl.b32 	%r8, %r1, 2;
	mov.u32 	%r9, _ZZ6reducePfS_E5sdata;
	add.s32 	%r2, %r9, %r8;
	mov.b32 	%r10, 0;
	st.shared.u32 	[%r2], %r10;
	mov.u32 	%r3, %ctaid.x;
	mov.u32 	%r18, %ntid.x;
	mad.lo.s32 	%r5, %r3, %r18, %r1;
	setp.gt.u32 	%p1, %r5, 8388607;
	@%p1 bra 	$L__BB1_9;
	cvt.u64.u32 	%rd44, %r5;
	mov.u32 	%r11, %nctaid.x;
	mul.lo.s32 	%r12, %r11, %r18;
	cvt.u64.u32 	%rd3, %r12;
	add.s64 	%rd24, %rd3, %rd44;
	max.u64 	%rd25, %rd24, 8388608;
	setp.lt.u64 	%p2, %rd24, 8388608;
	selp.u64 	%rd4, 1, 0, %p2;
	add.s64 	%rd26, %rd24, %rd4;
	sub.s64 	%rd5, %rd25, %rd26;
	and.b64  	%rd27, %rd5, -4294967296;
	setp.ne.s64 	%p3, %rd27, 0;
	@%p3 bra 	$L__BB1_3;
	cvt.u32.u64 	%r13, %rd3;
	cvt.u32.u64 	%r14, %rd5;
	div.u32 	%r15, %r14, %r13;
	cvt.u64.u32 	%rd40, %r15;
	bra.uni 	$L__BB1_4;
$L__BB1_3:
	div.u64 	%rd40, %rd5, %rd3;
$L__BB1_4:
	add.s64 	%rd9, %rd40, %rd4;
	and.b64  	%rd28, %rd9, 3;
	setp.eq.s64 	%p4, %rd28, 3;
	mov.f32 	%f24, 0f00000000;
	@%p4 bra 	$L__BB1_7;
	shl.b64 	%rd29, %rd44, 2;
	add.s64 	%rd42, %rd1, %rd29;
	shl.b64 	%rd11, %rd3, 2;
	add.s64 	%rd30, %rd9, 1;
	and.b64  	%rd41, %rd30, 3;
	mov.f32 	%f24, 0f00000000;
$L__BB1_6:
	.pragma "nounroll";
	ld.global.f32 	%f11, [%rd42];
	add.f32 	%f24, %f11, %f24;
	add.s64 	%rd44, %rd44, %rd3;
	add.s64 	%rd42, %rd42, %rd11;
	add.s64 	%rd41, %rd41, -1;
	setp.ne.s64 	%p5, %rd41, 0;
	@%p5 bra 	$L__BB1_6;
$L__BB1_7:
	setp.lt.u64 	%p6, %rd9, 3;
	@%p6 bra 	$L__BB1_8;
	bra.uni 	$L__BB1_16;
$L__BB1_8:
	st.shared.f32 	[%r2], %f24;
$L__BB1_9:
	setp.lt.u32 	%p8, %r18, 2;
	@%p8 bra 	$L__BB1_13;
$L__BB1_10:
	shr.u32 	%r7, %r18, 1;
	bar.sync 	0;
	setp.ge.u32 	%p9, %r1, %r7;
	@%p9 bra 	$L__BB1_12;
	shl.b32 	%r16, %r7, 2;
	add.s32 	%r17, %r2, %r16;
	ld.shared.f32 	%f19, [%r17];
	ld.shared.f32 	%f20, [%r2];
	add.f32 	%f21, %f19, %f20;
	st.shared.f32 	[%r2], %f21;
$L__BB1_12:
	setp.gt.u32 	%p10, %r18, 3;
	mov.u32 	%r18, %r7;
	@%p10 bra 	$L__BB1_10;
$L__BB1_13:
	setp.ne.s32 	%p11, %r1, 0;
	@%p11 bra 	$L__BB1_15;
	ld.shared.f32 	%f22, [_ZZ6reducePfS_E5sdata];
	cvta.to.global.u64 	%rd37, %rd22;
	mul.wide.u32 	%rd38, %r3, 4;
	add.s64 	%rd39, %rd37, %rd38;
	st.global.f32 	[%rd39], %f22;
$L__BB1_15:
	ret;
$L__BB1_16:
	shl.b64 	%rd31, %rd44, 2;
	add.s64 	%rd32, %rd1, %rd31;
	ld.global.f32 	%f12, [%rd32];
	add.f32 	%f13, %f12, %f24;
	shl.b64 	%rd33, %rd3, 2;
	add.s64 	%rd34, %rd32, %rd33;
	ld.global.f32 	%f14, [%rd34];
	add.f32 	%f15, %f14, %f13;
	add.s64 	%rd35, %rd34, %rd33;
	ld.global.f32 	%f16, [%rd35];
	add.f32 	%f17, %f16, %f15;
	add.s64 	%rd36, %rd35, %rd33;
	ld.global.f32 	%f18, [%rd36];
	add.f32 	%f24, %f18, %f17;
	add.s64 	%rd44, %rd33, %rd44;
	setp.lt.u64 	%p7, %rd44, 8388608;
	@%p7 bra 	$L__BB1_16;
	bra.uni 	$L__BB1_8;

}
	// .globl	_Z8reduce_aPfS_
.visible .entry _Z8reduce_aPfS_(
	.param .u64 .ptr .align 1 _Z8reduce_aPfS__param_0,
	.param .u64 .ptr .align 1 _Z8reduce_aPfS__param_1
)
{
	.reg .pred 	%p<12>;
	.reg .b32 	%r<19>;
	.reg .b32 	%f<29>;
	.reg .b64 	%rd<44>;
	// demoted variable
	.shared .align 4 .b8 _ZZ8reduce_aPfS_E5sdata[1024];
	ld.param.u64 	%rd23, [_Z8reduce_aPfS__param_0];
	ld.param.u64 	%rd22, [_Z8reduce_aPfS__param_1];
	cvta.to.global.u64 	%rd1, %rd23;
	mov.u32 	%r1, %tid.x;
	shl.b32 	%r7, %r1, 2;
	mov.u32 	%r8, _ZZ8reduce_aPfS_E5sdata;
	add.s32 	%r2, %r8, %r7;
	mov.b32 	%r9, 0;
	st.shared.u32 	[%r2], %r9;
	mov.u32 	%r10, %ctaid.x;
	mov.u32 	%r18, %ntid.x;
	mad.lo.s32 	%r4, %r10, %r18, %r1;
	setp.gt.u32 	%p1, %r4, 8388607;
	@%p1 bra 	$L__BB2_9;
	cvt.u64.u32 	%rd42, %r4;
	mov.u32 	%r11, %nctaid.x;
	mul.lo.s32 	%r12, %r18, %r11;
	cvt.u64.u32 	%rd3, %r12;
	add.s64 	%rd24, %rd3, %rd42;
	max.u64 	%rd25, %rd24, 8388608;
	setp.lt.u64 	%p2, %rd24, 8388608;
	selp.u64 	%rd4, 1, 0, %p2;
	add.s64 	%rd26, %rd24, %rd4;
	sub.s64 	%rd5, %rd25, %rd26;
	and.b64  	%rd27, %rd5, -4294967296;
	setp.ne.s64 	%p3, %rd27, 0;
	@%p3 bra 	$L__BB2_3;
	cvt.u32.u64 	%r13, %rd3;
	cvt.u32.u64 	%r14, %rd5;
	div.u32 	%r15, %r14, %r13;
	cvt.u64.u32 	%rd38, %r15;
	bra.uni 	$L__BB2_4;
$L__BB2_3:
	div.u64 	%rd38, %rd5, %rd3;
$L__BB2_4:
	add.s64 	%rd9, %rd38, %rd4;
	and.b64  	%rd28, %rd9, 3;
	setp.eq.s64 	%p4, %rd28, 3;
	mov.f32 	%f25, 0f00000000;
	@%p4 bra 	$L__BB2_7;
	shl.b64 	%rd29, %rd42, 2;
	add.s64 	%rd40, %rd1, %rd29;
	shl.b64 	%rd11, %rd3, 2;
	add.s64 	%rd30, %rd9, 1;
	and.b64  	%rd39, %rd30, 3;
	mov.f32 	%f25, 0f00000000;
$L__BB2_6:
	.pragma "nounroll";
	ld.global.f32 	%f11, [%rd40];
	add.f32 	%f25, %f11, %f25;
	add.s64 	%rd42, %rd42, %rd3;
	add.s64 	%rd40, %rd40, %rd11;
	add.s64 	%rd39, %rd39, -1;
	setp.ne.s64 	%p5, %rd39, 0;
	@%p5 bra 	$L__BB2_6;
$L__BB2_7:
	setp.lt.u64 	%p6, %rd9, 3;
	@%p6 bra 	$L__BB2_8;
	bra.uni 	$L__BB2_16;
$L__BB2_8:
	st.shared.f32 	[%r2], %f25;
$L__BB2_9:
	setp.lt.u32 	%p8, %r18, 2;
	@%p8 bra 	$L__BB2_13;
$L__BB2_10:
	shr.u32 	%r6, %r18, 1;
	bar.sync 	0;
	setp.ge.u32 	%p9, %r1, %r6;
	@%p9 bra 	$L__BB2_12;
	shl.b32 	%r16, %r6, 2;
	add.s32 	%r17, %r2, %r16;
	ld.shared.f32 	%f19, [%r17];
	ld.shared.f32 	%f20, [%r2];
	add.f32 	%f21, %f19, %f20;
	st.shared.f32 	[%r2], %f21;
$L__BB2_12:
	setp.gt.u32 	%p10, %r18, 3;
	mov.u32 	%r18, %r6;
	@%p10 bra 	$L__BB2_10;
$L__BB2_13:
	setp.ne.s32 	%p11, %r1, 0;
	@%p11 bra 	$L__BB2_15;
	ld.shared.f32 	%f22, [_ZZ8reduce_aPfS_E5sdata];
	cvta.to.global.u64 	%rd37, %rd22;
	atom.global.add.f32 	%f23, [%rd37], %f22;
$L__BB2_15:
	ret;
$L__BB2_16:
	shl.b64 	%rd31, %rd42, 2;
	add.s64 	%rd32, %rd1, %rd31;
	ld.global.f32 	%f12, [%rd32];
	add.f32 	%f13, %f12, %f25;
	shl.b64 	%rd33, %rd3, 2;
	add.s64 	%rd34, %rd32, %rd33;
	ld.global.f32 	%f14, [%rd34];
	add.f32 	%f15, %f14, %f13;
	add.s64 	%rd35, %rd34, %rd33;
	ld.global.f32 	%f16, [%rd35];
	add.f32 	%f17, %f16, %f15;
	add.s64 	%rd36, %rd35, %rd33;
	ld.global.f32 	%f18, [%rd36];
	add.f32 	%f25, %f18, %f17;
	add.s64 	%rd42, %rd33, %rd42;
	setp.lt.u64 	%p7, %rd42, 8388608;
	@%p7 bra 	$L__BB2_16;
	bra.uni 	$L__BB2_8;

}
	// .globl	_Z9reduce_wsPfS_
.visible .entry _Z9reduce_wsPfS_(
	.param .u64 .ptr .align 1 _Z9reduce_wsPfS__param_0,
	.param .u64 .ptr .align 1 _Z9reduce_wsPfS__param_1
)
{
	.reg .pred 	%p<17>;
	.reg .b32 	%r<39>;
	.reg .b32 	%f<34>;
	.reg .b64 	%rd<7>;
	// demoted variable
	.shared .align 4 .b8 _ZZ9reduce_wsPfS_E5sdata[128];
	ld.param.u64 	%rd2, [_Z9reduce_wsPfS__param_0];
	ld.param.u64 	%rd3, [_Z9reduce_wsPfS__param_1];
	mov.u32 	%r1, %tid.x;
	mov.u32 	%r7, %ctaid.x;
	mov.u32 	%r2, %ntid.x;
	mad.lo.s32 	%r38, %r7, %r2, %r1;
	setp.gt.u32 	%p1, %r38, 8388607;
	mov.f32 	%f32, 0f00000000;
	@%p1 bra 	$L__BB3_3;
	mov.u32 	%r8, %nctaid.x;
	mul.lo.s32 	%r4, %r2, %r8;
	cvta.to.global.u64 	%rd1, %rd2;
	mov.f32 	%f32, 0f00000000;
$L__BB3_2:
	mul.wide.u32 	%rd4, %r38, 4;
	add.s64 	%rd5, %rd1, %rd4;
	ld.global.f32 	%f10, [%rd5];
	add.f32 	%f32, %f32, %f10;
	add.s32 	%r38, %r38, %r4;
	setp.lt.u32 	%p2, %r38, 8388608;
	@%p2 bra 	$L__BB3_2;
$L__BB3_3:
	mov.b32 	%r9, %f32;
	shfl.sync.down.b32	%r10|%p3, %r9, 16, 31, -1;
	mov.b32 	%f11, %r10;
	add.f32 	%f12, %f32, %f11;
	mov.b32 	%r11, %f12;
	shfl.sync.down.b32	%r12|%p4, %r11, 8, 31, -1;
	mov.b32 	%f13, %r12;
	add.f32 	%f14, %f12, %f13;
	mov.b32 	%r13, %f14;
	shfl.sync.down.b32	%r14|%p5, %r13, 4, 31, -1;
	mov.b32 	%f15, %r14;
	add.f32 	%f16, %f14, %f15;
	mov.b32 	%r15, %f16;
	shfl.sync.down.b32	%r16|%p6, %r15, 2, 31, -1;
	mov.b32 	%f17, %r16;
	add.f32 	%f18, %f16, %f17;
	mov.b32 	%r17, %f18;
	shfl.sync.down.b32	%r18|%p7, %r17, 1, 31, -1;
	mov.b32 	%f19, %r18;
	add.f32 	%f4, %f18, %f19;
	and.b32  	%r19, %r1, 31;
	setp.ne.s32 	%p8, %r19, 0;
	@%p8 bra 	$L__BB3_5;
	shr.u32 	%r20, %r1, 3;
	and.b32  	%r21, %r20, 124;
	mov.u32 	%r22, _ZZ9reduce_wsPfS_E5sdata;
	add.s32 	%r23, %r22, %r21;
	st.shared.f32 	[%r23], %f4;
$L__BB3_5:
	bar.sync 	0;
	setp.gt.u32 	%p9, %r1, 31;
	@%p9 bra 	$L__BB3_10;
	shr.u32 	%r24, %r2, 5;
	setp.ge.u32 	%p10, %r1, %r24;
	mov.f32 	%f33, 0f00000000;
	@%p10 bra 	$L__BB3_8;
	shl.b32 	%r25, %r1, 2;
	mov.u32 	%r26, _ZZ9reduce_wsPfS_E5sdata;
	add.s32 	%r27, %r26, %r25;
	ld.shared.f32 	%f33, [%r27];
$L__BB3_8:
	mov.b32 	%r28, %f33;
	shfl.sync.down.b32	%r29|%p11, %r28, 16, 31, -1;
	mov.b32 	%f21, %r29;
	add.f32 	%f22, %f33, %f21;
	mov.b32 	%r30, %f22;
	shfl.sync.down.b32	%r31|%p12, %r30, 8, 31, -1;
	mov.b32 	%f23, %r31;
	add.f32 	%f24, %f22, %f23;
	mov.b32 	%r32, %f24;
	shfl.sync.down.b32	%r33|%p13, %r32, 4, 31, -1;
	mov.b32 	%f25, %r33;
	add.f32 	%f26, %f24, %f25;
	mov.b32 	%r34, %f26;
	shfl.sync.down.b32	%r35|%p14, %r34, 2, 31, -1;
	mov.b32 	%f27, %r35;
	add.f32 	%f28, %f26, %f27;
	mov.b32 	%r36, %f28;
	shfl.sync.down.b32	%r37|%p15, %r36, 1, 31, -1;
	mov.b32 	%f29, %r37;
	add.f32 	%f7, %f28, %f29;
	setp.ne.s32 	%p16, %r1, 0;
	@%p16 bra 	$L__BB3_10;
	cvta.to.global.u64 	%rd6, %rd3;
	atom.global.add.f32 	%f30, [%rd6], %f7;
$L__BB3_10:
	ret;

}


// ===== COMPILED SASS (sm_100) =====

	.target	sm_100

	.elftype	@"ET_EXEC"


//--------------------- .note.nv.tkinfo           --------------------------
	.section	.note.nv.tkinfo,"",@"SHT_NOTE"
	.sectionflags	@"SHF_NOTE_NV_TKINFO"
	.tkinfo
        /*0018*/ 	.word	0x00000002
        /*0030*/ 	.string	""
        /*0030*/ 	.string	"ptxas"
        /*0030*/ 	.string	"Cuda compilation tools, release 13.0, V13.0.88"
        /*0030*/ 	.string	"Build cuda_13.0.r13.0/compiler.36424714_0"
        /*0030*/ 	.string	"-arch sm_100 -m 64 "



//--------------------- .note.nv.cuinfo           --------------------------
	.section	.note.nv.cuinfo,"",@"SHT_NOTE"
	.sectionflags	@"SHF_NOTE_NV_CUINFO"
        /*0018*/ 	.short	0x0002
        /*001a*/ 	.short	0x0064
        /*001c*/ 	.short	0x0082
	.zero		2


//--------------------- .nv.info                  --------------------------
	.section	.nv.info,"",@"SHT_CUDA_INFO"
	.align	4


	//----- nvinfo : EIATTR_REGCOUNT
	.align		4
        /*0000*/ 	.byte	0x04, 0x2f
        /*0002*/ 	.short	(.L_1 - .L_0)
	.align		4
.L_0:
        /*0004*/ 	.word	index@(_Z10atomic_redPKfPf)
        /*0008*/ 	.word	0x00000008


	//----- nvinfo : EIATTR_FRAME_SIZE
	.align		4
.L_1:
        /*000c*/ 	.byte	0x04, 0x11
        /*000e*/ 	.short	(.L_3 - .L_2)
	.align		4
.L_2:
        /*0010*/ 	.word	index@(_Z10atomic_redPKfPf)
        /*0014*/ 	.word	0x00000000


	//----- nvinfo : EIATTR_REGCOUNT
	.align		4
.L_3:
        /*0018*/ 	.byte	0x04, 0x2f
        /*001a*/ 	.short	(.L_5 - .L_4)
	.align		4
.L_4:
        /*001c*/ 	.word	index@(_Z6reducePfS_)
        /*0020*/ 	.word	0x00000018


	//----- nvinfo : EIATTR_FRAME_SIZE
	.align		4
.L_5:
        /*0024*/ 	.byte	0x04, 0x11
        /*0026*/ 	.short	(.L_7 - .L_6)
	.align		4
.L_6:
        /*0028*/ 	.word	index@($__internal_1_$__cuda_sm20_div_u64)
        /*002c*/ 	.word	0x00000000


	//----- nvinfo : EIATTR_FRAME_SIZE
	.align		4
.L_7:
        /*0030*/ 	.byte	0x04, 0x11
        /*0032*/ 	.short	(.L_9 - .L_8)
	.align		4
.L_8:
        /*0034*/ 	.word	index@(_Z6reducePfS_)
        /*0038*/ 	.word	0x00000000


	//----- nvinfo : EIATTR_REGCOUNT
	.align		4
.L_9:
        /*003c*/ 	.byte	0x04, 0x2f
        /*003e*/ 	.short	(.L_11 - .L_10)
	.align		4
.L_10:
        /*0040*/ 	.word	index@(_Z8reduce_aPfS_)
        /*0044*/ 	.word	0x00000018


	//----- nvinfo : EIATTR_FRAME_SIZE
	.align		4
.L_11:
        /*0048*/ 	.byte	0x04, 0x11
        /*004a*/ 	.short	(.L_13 - .L_12)
	.align		4
.L_12:
        /*004c*/ 	.word	index@($__internal_0_$__cuda_sm20_div_u64)
        /*0050*/ 	.word	0x00000000


	//----- nvinfo : EIATTR_FRAME_SIZE
	.align		4
.L_13:
        /*0054*/ 	.byte	0x04, 0x11
        /*0056*/ 	.short	(.L_15 - .L_14)
	.align		4
.L_14:
        /*0058*/ 	.word	index@(_Z8reduce_aPfS_)
        /*005c*/ 	.word	0x00000000


	//----- nvinfo : EIATTR_REGCOUNT
	.align		4
.L_15:
        /*0060*/ 	.byte	0x04, 0x2f
        /*0062*/ 	.short	(.L_17 - .L_16)
	.align		4
.L_16:
        /*0064*/ 	.word	index@(_Z9reduce_wsPfS_)
        /*0068*/ 	.word	0x0000000e


	//----- nvinfo : EIATTR_FRAME_SIZE
	.align		4
.L_17:
        /*006c*/ 	.byte	0x04, 0x11
        /*006e*/ 	.short	(.L_19 - .L_18)
	.align		4
.L_18:
        /*0070*/ 	.word	index@(_Z9reduce_wsPfS_)
        /*0074*/ 	.word	0x00000000


	//----- nvinfo : EIATTR_MIN_STACK_SIZE
	.align		4
.L_19:
        /*0078*/ 	.byte	0x04, 0x12
        /*007a*/ 	.short	(.L_21 - .L_20)
	.align		4
.L_20:
        /*007c*/ 	.word	index@(_Z9reduce_wsPfS_)
        /*0080*/ 	.word	0x00000000


	//----- nvinfo : EIATTR_MIN_STACK_SIZE
	.align		4
.L_21:
        /*0084*/ 	.byte	0x04, 0x12
        /*0086*/ 	.short	(.L_23 - .L_22)
	.align		4
.L_22:
        /*0088*/ 	.word	index@(_Z8reduce_aPfS_)
        /*008c*/ 	.word	0x00000000


	//----- nvinfo : EIATTR_MIN_STACK_SIZE
	.align		4
.L_23:
        /*0090*/ 	.byte	0x04, 0x12
        /*0092*/ 	.short	(.L_25 - .L_24)
	.align		4
.L_24:
        /*0094*/ 	.word	index@(_Z6reducePfS_)
        /*0098*/ 	.word	0x00000000


	//----- nvinfo : EIATTR_MIN_STACK_SIZE
	.align		4
.L_25:
        /*009c*/ 	.byte	0x04, 0x12
        /*009e*/ 	.short	(.L_27 - .L_26)
	.align		4
.L_26:
        /*00a0*/ 	.word	index@(_Z10atomic_redPKfPf)
        /*00a4*/ 	.word	0x00000000
.L_27:


//--------------------- .nv.compat                --------------------------
	.section	.nv.compat,"",@"SHT_CUDA_COMPAT_INFO"
	.align	4
        /*0000*/ 	.byte	0x02, 0x09, 0x00, 0x00, 0x02, 0x02, 0x01, 0x00, 0x02, 0x05, 0x05, 0x00, 0x03, 0x07, 0x01, 0x01
        /*0010*/ 	.byte	0x02, 0x03, 0x00, 0x00, 0x02, 0x06, 0x01, 0x00, 0x04, 0x0b, 0x08, 0x00, 0x09, 0x00, 0x00, 0x00
        /*0020*/ 	.byte	0x00, 0x00, 0x00, 0x00


//--------------------- .nv.info._Z9reduce_wsPfS_ --------------------------
	.section	.nv.info._Z9reduce_wsPfS_,"",@"SHT_CUDA_INFO"
	.sectionflags	@""
	.align	4


	//----- nvinfo : EIATTR_CUDA_API_VERSION
	.align		4
        /*0000*/ 	.byte	0x04, 0x37
        /*0002*/ 	.short	(.L_29 - .L_28)
.L_28:
        /*0004*/ 	.word	0x00000082


	//----- nvinfo : EIATTR_KPARAM_INFO
	.align		4
.L_29:
        /*0008*/ 	.byte	0x04, 0x17
        /*000a*/ 	.short	(.L_31 - .L_30)
.L_30:
        /*000c*/ 	.word	0x00000000
        /*0010*/ 	.short	0x0001
        /*0012*/ 	.short	0x0008
        /*0014*/ 	.byte	0x00, 0xf5, 0x21, 0x00


	//----- nvinfo : EIATTR_KPARAM_INFO
	.align		4
.L_31:
        /*0018*/ 	.byte	0x04, 0x17
        /*001a*/ 	.short	(.L_33 - .L_32)
.L_32:
        /*001c*/ 	.word	0x00000000
        /*0020*/ 	.short	0x0000
        /*0022*/ 	.short	0x0000
        /*0024*/ 	.byte	0x00, 0xf5, 0x21, 0x00


	//----- nvinfo : EIATTR_SPARSE_MMA_MASK
	.align		4
.L_33:
        /*0028*/ 	.byte	0x03, 0x50
        /*002a*/ 	.short	0x0000


	//----- nvinfo : EIATTR_MAXREG_COUNT
	.align		4
        /*002c*/ 	.byte	0x03, 0x1b
        /*002e*/ 	.short	0x00ff


	//----- nvinfo : EIATTR_NUM_BARRIERS
	.align		4
        /*0030*/ 	.byte	0x02, 0x4c
        /*0032*/ 	.byte	0x01
	.zero		1


	//----- nvinfo : EIATTR_MERCURY_ISA_VERSION
	.align		4
        /*0034*/ 	.byte	0x03, 0x5f
        /*0036*/ 	.short	0x0101


	//----- nvinfo : EIATTR_COOP_GROUP_MASK_REGIDS
	.align		4
        /*0038*/ 	.byte	0x04, 0x29
        /*003a*/ 	.short	(.L_35 - .L_34)


	//   ....[0]....
.L_34:
        /*003c*/ 	.word	0xffffffff


	//   ....[1]....
        /*0040*/ 	.word	0xffffffff


	//   ....[2]....
        /*0044*/ 	.word	0xffffffff


	//   ....[3]....
        /*0048*/ 	.word	0xffffffff


	//   ....[4]....
        /*004c*/ 	.word	0xffffffff


	//   ....[5]....
        /*0050*/ 	.word	0xffffffff


	//   ....[6]....
        /*0054*/ 	.word	0xffffffff


	//   ....[7]....
        /*0058*/ 	.word	0xffffffff


	//   ....[8]....
        /*005c*/ 	.word	0xffffffff


	//   ....[9]....
        /*0060*/ 	.word	0xffffffff


	//----- nvinfo : EIATTR_COOP_GROUP_INSTR_OFFSETS
	.align		4
.L_35:
        /*0064*/ 	.byte	0x04, 0x28
        /*0066*/ 	.short	(.L_37 - .L_36)


	//   ....[0]....
.L_36:
        /*0068*/ 	.word	0x00000160


	//   ....[1]....
        /*006c*/ 	.word	0x000001d0


	//   ....[2]....
        /*0070*/ 	.word	0x00000210


	//   ....[3]....
        /*0074*/ 	.word	0x00000240


	//   ....[4]....
        /*0078*/ 	.word	0x00000260


	//   ....[5]....
        /*007c*/ 	.word	0x00000340


	//   ....[6]....
        /*0080*/ 	.word	0x00000360


	//   ....[7]....
        /*0084*/ 	.word	0x00000380


	//   ....[8]....
        /*0088*/ 	.word	0x000003a0


	//   ....[9]....
        /*008c*/ 	.word	0x000003c0


	//----- nvinfo : EIATTR_VRC_CTA_INIT_COUNT
	.align		4
.L_37:
        /*0090*/ 	.byte	0x02, 0x4a
	.zero		1
	.zero		1


	//----- nvinfo : EIATTR_EXIT_INSTR_OFFSETS
	.align		4
        /*0094*/ 	.byte	0x04, 0x1c
        /*0096*/ 	.short	(.L_39 - .L_38)


	//   ....[0]....
.L_38:
        /*0098*/ 	.word	0x000002a0


	//   ....[1]....
        /*009c*/ 	.word	0x000003d0


	//   ....[2]....
        /*00a0*/ 	.word	0x00000410


	//----- nvinfo : EIATTR_CRS_STACK_SIZE
	.align		4
.L_39:
        /*00a4*/ 	.byte	0x04, 0x1e
        /*00a6*/ 	.short	(.L_41 - .L_40)
.L_40:
        /*00a8*/ 	.word	0x00000000


	//----- nvinfo : EIATTR_CBANK_PARAM_SIZE
	.align		4
.L_41:
        /*00ac*/ 	.byte	0x03, 0x19
        /*00ae*/ 	.short	0x0010


	//----- nvinfo : EIATTR_PARAM_CBANK
	.align		4
        /*00b0*/ 	.byte	0x04, 0x0a
        /*00b2*/ 	.short	(.L_43 - .L_42)
	.align		4
.L_42:
        /*00b4*/ 	.word	index@(.nv.constant0._Z9reduce_wsPfS_)
        /*00b8*/ 	.short	0x0380
        /*00ba*/ 	.short	0x0010


	//----- nvinfo : EIATTR_SW_WAR
	.align		4
.L_43:
        /*00bc*/ 	.byte	0x04, 0x36
        /*00be*/ 	.short	(.L_45 - .L_44)
.L_44:
        /*00c0*/ 	.word	0x00000008
.L_45:


//--------------------- .nv.info._Z8reduce_aPfS_  --------------------------
	.section	.nv.info._Z8reduce_aPfS_,"",@"SHT_CUDA_INFO"
	.sectionflags	@""
	.align	4


	//----- nvinfo : EIATTR_CUDA_API_VERSION
	.align		4
        /*0000*/ 	.byte	0x04, 0x37
        /*0002*/ 	.short	(.L_47 - .L_46)
.L_46:
        /*0004*/ 	.word	0x00000082


	//----- nvinfo : EIATTR_KPARAM_INFO
	.align		4
.L_47:
        /*0008*/ 	.byte	0x04, 0x17
        /*000a*/ 	.short	(.L_49 - .L_48)
.L_48:
        /*000c*/ 	.word	0x00000000
        /*0010*/ 	.short	0x0001
        /*0012*/ 	.short	0x0008
        /*0014*/ 	.byte	0x00, 0xf5, 0x21, 0x00


	//----- nvinfo : EIATTR_KPARAM_INFO
	.align		4
.L_49:
        /*0018*/ 	.byte	0x04, 0x17
        /*001a*/ 	.short	(.L_51 - .L_50)
.L_50:
        /*001c*/ 	.word	0x00000000
        /*0020*/ 	.short	0x0000
        /*0022*/ 	.short	0x0000
        /*0024*/ 	.byte	0x00, 0xf5, 0x21, 0x00


	//----- nvinfo : EIATTR_SPARSE_MMA_MASK
	.align		4
.L_51:
        /*0028*/ 	.byte	0x03, 0x50
        /*002a*/ 	.short	0x0000


	//----- nvinfo : EIATTR_MAXREG_COUNT
	.align		4
        /*002c*/ 	.byte	0x03, 0x1b
        /*002e*/ 	.short	0x00ff


	//----- nvinfo : EIATTR_NUM_BARRIERS
	.align		4
        /*0030*/ 	.byte	0x02, 0x4c
        /*0032*/ 	.byte	0x01
	.zero		1


	//----- nvinfo : EIATTR_MERCURY_ISA_VERSION
	.align		4
        /*0034*/ 	.byte	0x03, 0x5f
        /*0036*/ 	.short	0x0101


	//----- nvinfo : EIATTR_VRC_CTA_INIT_COUNT
	.align		4
        /*0038*/ 	.byte	0x02, 0x4a
	.zero		1
	.zero		1


	//----- nvinfo : EIATTR_EXIT_INSTR_OFFSETS
	.align		4
        /*003c*/ 	.byte	0x04, 0x1c
        /*003e*/ 	.short	(.L_53 - .L_52)


	//   ....[0]....
.L_52:
        /*0040*/ 	.word	0x000007e0


	//   ....[1]....
        /*0044*/ 	.word	0x00000850


	//----- nvinfo : EIATTR_CRS_STACK_SIZE
	.align		4
.L_53:
        /*0048*/ 	.byte	0x04, 0x1e
        /*004a*/ 	.short	(.L_55 - .L_54)
.L_54:
        /*004c*/ 	.word	0x00000000


	//----- nvinfo : EIATTR_CBANK_PARAM_SIZE
	.align		4
.L_55:
        /*0050*/ 	.byte	0x03, 0x19
        /*0052*/ 	.short	0x0010


	//----- nvinfo : EIATTR_PARAM_CBANK
	.align		4
        /*0054*/ 	.byte	0x04, 0x0a
        /*0056*/ 	.short	(.L_57 - .L_56)
	.align		4
.L_56:
        /*0058*/ 	.word	index@(.nv.constant0._Z8reduce_aPfS_)
        /*005c*/ 	.short	0x0380
        /*005e*/ 	.short	0x0010


	//----- nvinfo : EIATTR_SW_WAR
	.align		4
.L_57:
        /*0060*/ 	.byte	0x04, 0x36
        /*0062*/ 	.short	(.L_59 - .L_58)
.L_58:
        /*0064*/ 	.word	0x00000008
.L_59:


//--------------------- .nv.info._Z6reducePfS_    --------------------------
	.section	.nv.info._Z6reducePfS_,"",@"SHT_CUDA_INFO"
	.sectionflags	@""
	.align	4


	//----- nvinfo : EIATTR_CUDA_API_VERSION
	.align		4
        /*0000*/ 	.byte	0x04, 0x37
        /*0002*/ 	.short	(.L_61 - .L_60)
.L_60:
        /*0004*/ 	.word	0x00000082


	//----- nvinfo : EIATTR_KPARAM_INFO
	.align		4
.L_61:
        /*0008*/ 	.byte	0x04, 0x17
        /*000a*/ 	.short	(.L_63 - .L_62)
.L_62:
        /*000c*/ 	.word	0x00000000
        /*0010*/ 	.short	0x0001
        /*0012*/ 	.short	0x0008
        /*0014*/ 	.byte	0x00, 0xf5, 0x21, 0x00


	//----- nvinfo : EIATTR_KPARAM_INFO
	.align		4
.L_63:
        /*0018*/ 	.byte	0x04, 0x17
        /*001a*/ 	.short	(.L_65 - .L_64)
.L_64:
        /*001c*/ 	.word	0x00000000
        /*0020*/ 	.short	0x0000
        /*0022*/ 	.short	0x0000
        /*0024*/ 	.byte	0x00, 0xf5, 0x21, 0x00


	//----- nvinfo : EIATTR_SPARSE_MMA_MASK
	.align		4
.L_65:
        /*0028*/ 	.byte	0x03, 0x50
        /*002a*/ 	.short	0x0000


	//----- nvinfo : EIATTR_MAXREG_COUNT
	.align		4
        /*002c*/ 	.byte	0x03, 0x1b
        /*002e*/ 	.short	0x00ff


	//----- nvinfo : EIATTR_NUM_BARRIERS
	.align		4
        /*0030*/ 	.byte	0x02, 0x4c
        /*0032*/ 	.byte	0x01
	.zero		1


	//----- nvinfo : EIATTR_MERCURY_ISA_VERSION
	.align		4
        /*0034*/ 	.byte	0x03, 0x5f
        /*0036*/ 	.short	0x0101


	//----- nvinfo : EIATTR_VRC_CTA_INIT_COUNT
	.align		4
        /*0038*/ 	.byte	0x02, 0x4a
	.zero		1
	.zero		1


	//----- nvinfo : EIATTR_EXIT_INSTR_OFFSETS
	.align		4
        /*003c*/ 	.byte	0x04, 0x1c
        /*003e*/ 	.short	(.L_67 - .L_66)


	//   ....[0]....
.L_66:
        /*0040*/ 	.word	0x000007f0


	//   ....[1]....
        /*0044*/ 	.word	0x00000870


	//----- nvinfo : EIATTR_CRS_STACK_SIZE
	.align		4
.L_67:
        /*0048*/ 	.byte	0x04, 0x1e
        /*004a*/ 	.short	(.L_69 - .L_68)
.L_68:
        /*004c*/ 	.word	0x00000000


	//----- nvinfo : EIATTR_CBANK_PARAM_SIZE
	.align		4
.L_69:
        /*0050*/ 	.byte	0x03, 0x19
        /*0052*/ 	.short	0x0010


	//----- nvinfo : EIATTR_PARAM_CBANK
	.align		4
        /*0054*/ 	.byte	0x04, 0x0a
        /*0056*/ 	.short	(.L_71 - .L_70)
	.align		4
.L_70:
        /*0058*/ 	.word	index@(.nv.constant0._Z6reducePfS_)
        /*005c*/ 	.short	0x0380
        /*005e*/ 	.short	0x0010


	//----- nvinfo : EIATTR_SW_WAR
	.align		4
.L_71:
        /*0060*/ 	.byte	0x04, 0x36
        /*0062*/ 	.short	(.L_73 - .L_72)
.L_72:
        /*0064*/ 	.word	0x00000008
.L_73:


//--------------------- .nv.info._Z10atomic_redPKfPf --------------------------
	.section	.nv.info._Z10atomic_redPKfPf,"",@"SHT_CUDA_INFO"
	.sectionflags	@""
	.align	4


	//----- nvinfo : EIATTR_CUDA_API_VERSION
	.align		4
        /*0000*/ 	.byte	0x04, 0x37
        /*0002*/ 	.short	(.L_75 - .L_74)
.L_74:
        /*0004*/ 	.word	0x00000082


	//----- nvinfo : EIATTR_KPARAM_INFO
	.align		4
.L_75:
        /*0008*/ 	.byte	0x04, 0x17
        /*000a*/ 	.short	(.L_77 - .L_76)
.L_76:
        /*000c*/ 	.word	0x00000000
        /*0010*/ 	.short	0x0001
        /*0012*/ 	.short	0x0008
        /*0014*/ 	.byte	0x00, 0xf5, 0x21, 0x00


	//----- nvinfo : EIATTR_KPARAM_INFO
	.align		4
.L_77:
        /*0018*/ 	.byte	0x04, 0x17
        /*001a*/ 	.short	(.L_79 - .L_78)
.L_78:
        /*001c*/ 	.word	0x00000000
        /*0020*/ 	.short	0x0000
        /*0022*/ 	.short	0x0000
        /*0024*/ 	.byte	0x00, 0xf5, 0x21, 0x00


	//----- nvinfo : EIATTR_SPARSE_MMA_MASK
	.align		4
.L_79:
        /*0028*/ 	.byte	0x03, 0x50
        /*002a*/ 	.short	0x0000


	//----- nvinfo : EIATTR_MAXREG_COUNT
	.align		4
        /*002c*/ 	.byte	0x03, 0x1b
        /*002e*/ 	.short	0x00ff


	//----- nvinfo : EIATTR_MERCURY_ISA_VERSION
	.align		4
        /*0030*/ 	.byte	0x03, 0x5f
        /*0032*/ 	.short	0x0101


	//----- nvinfo : EIATTR_VRC_CTA_INIT_COUNT
	.align		4
        /*0034*/ 	.byte	0x02, 0x4a
	.zero		1
	.zero		1


	//----- nvinfo : EIATTR_EXIT_INSTR_OFFSETS
	.align		4
        /*0038*/ 	.byte	0x04, 0x1c
        /*003a*/ 	.short	(.L_81 - .L_80)


	//   ....[0]....
.L_80:
        /*003c*/ 	.word	0x00000060


	//   ....[1]....
        /*0040*/ 	.word	0x000000d0


	//----- nvinfo : EIATTR_CBANK_PARAM_SIZE
	.align		4
.L_81:
        /*0044*/ 	.byte	0x03, 0x19
        /*0046*/ 	.short	0x0010


	//----- nvinfo : EIATTR_PARAM_CBANK
	.align		4
        /*0048*/ 	.byte	0x04, 0x0a
        /*004a*/ 	.short	(.L_83 - .L_82)
	.align		4
.L_82:
        /*004c*/ 	.word	index@(.nv.constant0._Z10atomic_redPKfPf)
        /*0050*/ 	.short	0x0380
        /*0052*/ 	.short	0x0010


	//----- nvinfo : EIATTR_SW_WAR
	.align		4
.L_83:
        /*0054*/ 	.byte	0x04, 0x36
        /*0056*/ 	.short	(.L_85 - .L_84)
.L_84:
        /*0058*/ 	.word	0x00000008
.L_85:


//--------------------- .nv.callgraph             --------------------------
	.section	.nv.callgraph,"",@"SHT_CUDA_CALLGRAPH"
	.align	4
	.sectionentsize	8
	.align		4
        /*0000*/ 	.word	0x00000000
	.align		4
        /*0004*/ 	.word	0xffffffff
	.align		4
        /*0008*/ 	.word	0x00000000
	.align		4
        /*000c*/ 	.word	0xfffffffe
	.align		4
        /*0010*/ 	.word	0x00000000
	.align		4
        /*0014*/ 	.word	0xfffffffd
	.align		4
        /*0018*/ 	.word	0x00000000
	.align		4
        /*001c*/ 	.word	0xfffffffc


//--------------------- .text._Z9reduce_wsPfS_    --------------------------
	.section	.text._Z9reduce_wsPfS_,"ax",@progbits
	.align	128
        .global         _Z9reduce_wsPfS_
        .type           _Z9reduce_wsPfS_,@function
        .size           _Z9reduce_wsPfS_,(.L_x_35 - _Z9reduce_wsPfS_)
        .other          _Z9reduce_wsPfS_,@"STO_CUDA_ENTRY STV_DEFAULT"
_Z9reduce_wsPfS_:
.text._Z9reduce_wsPfS_:
[----:B------:R-:W-:Y:S01]  /*0000*/  LDC R1, c[0x0][0x37c] ;  /* 0x0000df00ff017b82 */ /* 0x000fe20000000800 */
[----:B------:R-:W0:Y:S07]  /*0010*/  S2R R0, SR_TID.X ;  /* 0x0000000000007919 */ /* 0x000e2e0000002100 */
[----:B------:R-:W0:Y:S01]  /*0020*/  S2UR UR4, SR_CTAID.X ;  /* 0x00000000000479c3 */ /* 0x000e220000002500 */
[----:B------:R-:W-:Y:S01]  /*0030*/  BSSY.RECONVERGENT B0, `(.L_x_0) ;  /* 0x0000012000007945 */ /* 0x000fe20003800200 */
[----:B------:R-:W-:-:S06]  /*0040*/  HFMA2 R6, -RZ, RZ, 0, 0 ;  /* 0x00000000ff067431 */ /* 0x000fcc00000001ff */
[----:B------:R-:W0:Y:S02]  /*0050*/  LDC R11, c[0x0][0x360] ;  /* 0x0000d800ff0b7b82 */ /* 0x000e240000000800 */
[----:B0-----:R-:W-:Y:S01]  /*0060*/  IMAD R2, R11, UR4, R0 ;  /* 0x000000040b027c24 */ /* 0x001fe2000f8e0200 */
[----:B------:R-:W0:Y:S04]  /*0070*/  LDCU.64 UR4, c[0x0][0x358] ;  /* 0x00006b00ff0477ac */ /* 0x000e280008000a00 */
[----:B------:R-:W-:-:S13]  /*0080*/  ISETP.GT.U32.AND P0, PT, R2, 0x7fffff, PT ;  /* 0x007fffff0200780c */ /* 0x000fda0003f04070 */
[----:B------:R-:W-:Y:S05]  /*0090*/  @P0 BRA `(.L_x_1) ;  /* 0x00000000002c0947 */ /* 0x000fea0003800000 */
[----:B------:R-:W1:Y:S01]  /*00a0*/  LDC.64 R4, c[0x0][0x380] ;  /* 0x0000e000ff047b82 */ /* 0x000e620000000a00 */
[----:B------:R-:W2:Y:S01]  /*00b0*/  LDCU UR6, c[0x0][0x370] ;  /* 0x00006e00ff0677ac */ /* 0x000ea20008000800 */
[----:B------:R-:W-:Y:S01]  /*00c0*/  MOV R7, R2 ;  /* 0x0000000200077202 */ /* 0x000fe20000000f00 */
[----:B------:R-:W-:Y:S02]  /*00d0*/  IMAD.MOV.U32 R6, RZ, RZ, RZ ;  /* 0x000000ffff067224 */ /* 0x000fe400078e00ff */
[----:B--2---:R-:W-:-:S07]  /*00e0*/  IMAD R8, R11, UR6, RZ ;  /* 0x000000060b087c24 */ /* 0x004fce000f8e02ff */
.L_x_2:
[----:B-1----:R-:W-:-:S06]  /*00f0*/  IMAD.WIDE.U32 R2, R7, 0x4, R4 ;  /* 0x0000000407027825 */ /* 0x002fcc00078e0004 */
[----:B0-----:R-:W2:Y:S01]  /*0100*/  LDG.E R3, desc[UR4][R2.64] ;  /* 0x0000000402037981 */ /* 0x001ea2000c1e1900 */
[----:B------:R-:W-:-:S04]  /*0110*/  IADD3 R7, PT, PT, R8, R7, RZ ;  /* 0x0000000708077210 */ /* 0x000fc80007ffe0ff */
[----:B------:R-:W-:Y:S01]  /*0120*/  ISETP.GE.U32.AND P0, PT, R7, 0x800000, PT ;  /* 0x008000000700780c */ /* 0x000fe20003f06070 */
[----:B--2---:R-:W-:-:S12]  /*0130*/  FADD R6, R3, R6 ;  /* 0x0000000603067221 */ /* 0x004fd80000000000 */
[----:B------:R-:W-:Y:S05]  /*0140*/  @!P0 BRA `(.L_x_2) ;  /* 0xfffffffc00e88947 */ /* 0x000fea000383ffff */
.L_x_1:
[----:B0-----:R-:W-:Y:S05]  /*0150*/  BSYNC.RECONVERGENT B0 ;  /* 0x0000000000007941 */ /* 0x001fea0003800200 */
.L_x_0:
[----:B------:R-:W0:Y:S01]  /*0160*/  SHFL.DOWN PT, R3, R6, 0x10, 0x1f ;  /* 0x0a001f0006037f89 */ /* 0x000e2200000e0000 */
[C---:B------:R-:W-:Y:S02]  /*0170*/  LOP3.LUT P0, RZ, R0.reuse, 0x1f, RZ, 0xc0, !PT ;  /* 0x0000001f00ff7812 */ /* 0x040fe4000780c0ff */
[----:B------:R-:W-:-:S11]  /*0180*/  ISETP.GT.U32.AND P1, PT, R0, 0x1f, PT ;  /* 0x0000001f0000780c */ /* 0x000fd60003f24070 */
[----:B------:R-:W1:Y:S01]  /*0190*/  @!P0 S2R R9, SR_CgaCtaId ;  /* 0x0000000000098919 */ /* 0x000e620000008800 */
[----:B------:R-:W-:Y:S01]  /*01a0*/  @!P0 MOV R8, 0x400 ;  /* 0x0000040000088802 */ /* 0x000fe20000000f00 */
[----:B0-----:R-:W-:Y:S01]  /*01b0*/  FADD R3, R3, R6 ;  /* 0x0000000603037221 */ /* 0x001fe20000000000 */
[----:B------:R-:W-:-:S04]  /*01c0*/  @!P0 SHF.R.U32.HI R6, RZ, 0x3, R0 ;  /* 0x00000003ff068819 */ /* 0x000fc80000011600 */
[----:B------:R-:W0:Y:S01]  /*01d0*/  SHFL.DOWN PT, R2, R3, 0x8, 0x1f ;  /* 0x09001f0003027f89 */ /* 0x000e2200000e0000 */
[----:B------:R-:W-:Y:S01]  /*01e0*/  @!P0 LOP3.LUT R6, R6, 0x7c, RZ, 0xc0, !PT ;  /* 0x0000007c06068812 */ /* 0x000fe200078ec0ff */
[----:B0-----:R-:W-:Y:S01]  /*01f0*/  FADD R2, R3, R2 ;  /* 0x0000000203027221 */ /* 0x001fe20000000000 */
[----:B-1----:R-:W-:-:S04]  /*0200*/  @!P0 LEA R3, R9, R8, 0x18 ;  /* 0x0000000809038211 */ /* 0x002fc800078ec0ff */
[----:B------:R-:W0:Y:S01]  /*0210*/  SHFL.DOWN PT, R5, R2, 0x4, 0x1f ;  /* 0x08801f0002057f89 */ /* 0x000e2200000e0000 */
[----:B------:R-:W-:Y:S02]  /*0220*/  @!P0 IMAD.IADD R3, R6, 0x1, R3 ;  /* 0x0000000106038824 */ /* 0x000fe400078e0203 */
[----:B0-----:R-:W-:-:S05]  /*0230*/  FADD R5, R2, R5 ;  /* 0x0000000502057221 */ /* 0x001fca0000000000 */
[----:B------:R-:W0:Y:S02]  /*0240*/  SHFL.DOWN PT, R4, R5, 0x2, 0x1f ;  /* 0x08401f0005047f89 */ /* 0x000e2400000e0000 */
[----:B0-----:R-:W-:-:S05]  /*0250*/  FADD R4, R5, R4 ;  /* 0x0000000405047221 */ /* 0x001fca0000000000 */
[----:B------:R-:W0:Y:S02]  /*0260*/  SHFL.DOWN PT, R7, R4, 0x1, 0x1f ;  /* 0x08201f0004077f89 */ /* 0x000e2400000e0000 */
[----:B0-----:R-:W-:-:S05]  /*0270*/  FADD R2, R4, R7 ;  /* 0x0000000704027221 */ /* 0x001fca0000000000 */
[----:B------:R0:W-:Y:S01]  /*0280*/  @!P0 STS [R3], R2 ;  /* 0x0000000203008388 */ /* 0x0001e20000000800 */
[----:B------:R-:W-:Y:S06]  /*0290*/  BAR.SYNC.DEFER_BLOCKING 0x0 ;  /* 0x0000000000007b1d */ /* 0x000fec0000010000 */
[----:B------:R-:W-:Y:S05]  /*02a0*/  @P1 EXIT ;  /* 0x000000000000194d */ /* 0x000fea0003800000 */
[----:B0-----:R-:W-:-:S04]  /*02b0*/  SHF.R.U32.HI R3, RZ, 0x5, R11 ;  /* 0x00000005ff037819 */ /* 0x001fc8000001160b */
[----:B------:R-:W-:-:S13]  /*02c0*/  ISETP.GE.U32.AND P0, PT, R0, R3, PT ;  /* 0x000000030000720c */ /* 0x000fda0003f06070 */
[----:B------:R-:W0:Y:S01]  /*02d0*/  @!P0 S2R R3, SR_CgaCtaId ;  /* 0x0000000000038919 */ /* 0x000e220000008800 */
[----:B------:R-:W-:-:S04]  /*02e0*/  @!P0 MOV R2, 0x400 ;  /* 0x0000040000028802 */ /* 0x000fc80000000f00 */
[----:B0-----:R-:W-:Y:S02]  /*02f0*/  @!P0 LEA R3, R3, R2, 0x18 ;  /* 0x0000000203038211 */ /* 0x001fe400078ec0ff */
[----:B------:R-:W-:-:S03]  /*0300*/  MOV R2, RZ ;  /* 0x000000ff00027202 */ /* 0x000fc60000000f00 */
[----:B------:R-:W-:-:S05]  /*0310*/  @!P0 IMAD R3, R0, 0x4, R3 ;  /* 0x0000000400038824 */ /* 0x000fca00078e0203 */
[----:B------:R-:W0:Y:S01]  /*0320*/  @!P0 LDS R2, [R3] ;  /* 0x0000000003028984 */ /* 0x000e220000000800 */
[----:B------:R-:W-:-:S03]  /*0330*/  ISETP.NE.AND P0, PT, R0, RZ, PT ;  /* 0x000000ff0000720c */ /* 0x000fc60003f05270 */
[----:B0-----:R-:W0:Y:S02]  /*0340*/  SHFL.DOWN PT, R5, R2, 0x10, 0x1f ;  /* 0x0a001f0002057f89 */ /* 0x001e2400000e0000 */
[----:B0-----:R-:W-:-:S05]  /*0350*/  FADD R5, R5, R2 ;  /* 0x0000000205057221 */ /* 0x001fca0000000000 */
[----:B------:R-:W0:Y:S02]  /*0360*/  SHFL.DOWN PT, R4, R5, 0x8, 0x1f ;  /* 0x09001f0005047f89 */ /* 0x000e2400000e0000 */
[----:B0-----:R-:W-:-:S05]  /*0370*/  FADD R4, R5, R4 ;  /* 0x0000000405047221 */ /* 0x001fca0000000000 */
[----:B------:R-:W0:Y:S02]  /*0380*/  SHFL.DOWN PT, R7, R4, 0x4, 0x1f ;  /* 0x08801f0004077f89 */ /* 0x000e2400000e0000 */
[----:B0-----:R-:W-:-:S05]  /*0390*/  FADD R7, R4, R7 ;  /* 0x0000000704077221 */ /* 0x001fca0000000000 */
[----:B------:R-:W0:Y:S02]  /*03a0*/  SHFL.DOWN PT, R6, R7, 0x2, 0x1f ;  /* 0x08401f0007067f89 */ /* 0x000e2400000e0000 */
[----:B0-----:R-:W-:-:S05]  /*03b0*/  FADD R6, R7, R6 ;  /* 0x0000000607067221 */ /* 0x001fca0000000000 */
[----:B------:R0:W1:Y:S01]  /*03c0*/  SHFL.DOWN PT, R9, R6, 0x1, 0x1f ;  /* 0x08201f0006097f89 */ /* 0x00006200000e0000 */
[----:B------:R-:W-:Y:S05]  /*03d0*/  @P0 EXIT ;  /* 0x000000000000094d */ /* 0x000fea0003800000 */
[----:B------:R-:W2:Y:S01]  /*03e0*/  LDC.64 R2, c[0x0][0x388] ;  /* 0x0000e200ff027b82 */ /* 0x000ea20000000a00 */
[----:B-1----:R-:W-:-:S05]  /*03f0*/  FADD R9, R6, R9 ;  /* 0x0000000906097221 */ /* 0x002fca0000000000 */
[----:B--2---:R-:W-:Y:S01]  /*0400*/  REDG.E.ADD.F32.FTZ.RN.STRONG.GPU desc[UR4][R2.64], R9 ;  /* 0x00000009020079a6 */ /* 0x004fe2000c12f304 */
[----:B------:R-:W-:Y:S05]  /*0410*/  EXIT ;  /* 0x000000000000794d */ /* 0x000fea0003800000 */
.L_x_3:
[----:B------:R-:W-:-:S00]  /*0420*/  BRA `(.L_x_3) ;  /* 0xfffffffc00fc7947 */ /* 0x000fc0000383ffff */
[----:B------:R-:W-:-:S00]  /*0430*/  NOP ;  /* 0x0000000000007918 */ /* 0x000fc00000000000 */
        /* <DEDUP_REMOVED lines=12> */
.L_x_35:


//--------------------- .text._Z8reduce_aPfS_     --------------------------
	.section	.text._Z8reduce_aPfS_,"ax",@progbits
	.align	128
        .global         _Z8reduce_aPfS_
        .type           _Z8reduce_aPfS_,@function
        .size           _Z8reduce_aPfS_,(.L_x_33 - _Z8reduce_aPfS_)
        .other          _Z8reduce_aPfS_,@"STO_CUDA_ENTRY STV_DEFAULT"
_Z8reduce_aPfS_:
.text._Z8reduce_aPfS_:
[----:B------:R-:W-:Y:S01]  /*0000*/  LDC R1, c[0x0][0x37c] ;  /* 0x0000df00ff017b82 */ /* 0x000fe20000000800 */
[----:B------:R-:W0:Y:S07]  /*0010*/  S2R R0, SR_TID.X ;  /* 0x0000000000007919 */ /* 0x000e2e0000002100 */
[----:B------:R-:W1:Y:S01]  /*0020*/  S2UR UR5, SR_CgaCtaId ;  /* 0x00000000000579c3 */ /* 0x000e620000008800 */
[----:B------:R-:W-:Y:S01]  /*0030*/  UMOV UR4, 0x400 ;  /* 0x0000040000047882 */ /* 0x000fe20000000000 */
[----:B------:R-:W2:Y:S01]  /*0040*/  LDCU.64 UR6, c[0x0][0x358] ;  /* 0x00006b00ff0677ac */ /* 0x000ea20008000a00 */
[----:B------:R-:W-:Y:S01]  /*0050*/  BSSY.RECONVERGENT B0, `(.L_x_4) ;  /* 0x000006a000007945 */ /* 0x000fe20003800200 */
[----:B------:R-:W3:Y:S04]  /*0060*/  LDCU.64 UR10, c[0x0][0x380] ;  /* 0x00007000ff0a77ac */ /* 0x000ee80008000a00 */
[----:B------:R-:W4:Y:S08]  /*0070*/  S2UR UR8, SR_CTAID.X ;  /* 0x00000000000879c3 */ /* 0x000f300000002500 */
[----:B------:R-:W4:Y:S01]  /*0080*/  LDC R5, c[0x0][0x360] ;  /* 0x0000d800ff057b82 */ /* 0x000f220000000800 */
[----:B-1----:R-:W-:-:S06]  /*0090*/  ULEA UR4, UR5, UR4, 0x18 ;  /* 0x0000000405047291 */ /* 0x002fcc000f8ec0ff */
[----:B0-----:R-:W-:-:S05]  /*00a0*/  LEA R4, R0, UR4, 0x2 ;  /* 0x0000000400047c11 */ /* 0x001fca000f8e10ff */
[----:B------:R0:W-:Y:S01]  /*00b0*/  STS [R4], RZ ;  /* 0x000000ff04007388 */ /* 0x0001e20000000800 */
[----:B----4-:R-:W-:-:S05]  /*00c0*/  IMAD R8, R5, UR8, R0 ;  /* 0x0000000805087c24 */ /* 0x010fca000f8e0200 */
[----:B------:R-:W-:-:S13]  /*00d0*/  ISETP.GT.U32.AND P0, PT, R8, 0x7fffff, PT ;  /* 0x007fffff0800780c */ /* 0x000fda0003f04070 */
[----:B0-23--:R-:W-:Y:S05]  /*00e0*/  @P0 BRA `(.L_x_5) ;  /* 0x0000000400800947 */ /* 0x00dfea0003800000 */
[----:B------:R-:W0:Y:S01]  /*00f0*/  LDCU UR4, c[0x0][0x370] ;  /* 0x00006e00ff0477ac */ /* 0x000e220008000800 */
[----:B------:R-:W-:Y:S01]  /*0100*/  BSSY.RECONVERGENT B1, `(.L_x_6) ;  /* 0x0000026000017945 */ /* 0x000fe20003800200 */
[----:B------:R-:W-:Y:S02]  /*0110*/  IMAD.MOV.U32 R9, RZ, RZ, RZ ;  /* 0x000000ffff097224 */ /* 0x000fe400078e00ff */
[----:B0-----:R-:W-:-:S05]  /*0120*/  IMAD R7, R5, UR4, RZ ;  /* 0x0000000405077c24 */ /* 0x001fca000f8e02ff */
[----:B------:R-:W-:-:S04]  /*0130*/  IADD3 R12, P1, PT, R8, R7, RZ ;  /* 0x00000007080c7210 */ /* 0x000fc80007f3e0ff */
[C---:B------:R-:W-:Y:S01]  /*0140*/  ISETP.GE.U32.AND P0, PT, R12.reuse, 0x800000, PT ;  /* 0x008000000c00780c */ /* 0x040fe20003f06070 */
[----:B------:R-:W-:Y:S01]  /*0150*/  IMAD.X R2, RZ, RZ, RZ, P1 ;  /* 0x000000ffff027224 */ /* 0x000fe200008e06ff */
[----:B------:R-:W-:-:S04]  /*0160*/  ISETP.GT.U32.AND P1, PT, R12, 0x800000, PT ;  /* 0x008000000c00780c */ /* 0x000fc80003f24070 */
[C---:B------:R-:W-:Y:S02]  /*0170*/  ISETP.GE.U32.AND.EX P0, PT, R2.reuse, RZ, PT, P0 ;  /* 0x000000ff0200720c */ /* 0x040fe40003f06100 */
[----:B------:R-:W-:Y:S02]  /*0180*/  ISETP.GT.U32.AND.EX P1, PT, R2, RZ, PT, P1 ;  /* 0x000000ff0200720c */ /* 0x000fe40003f24110 */
[----:B------:R-:W-:Y:S02]  /*0190*/  SEL R6, RZ, 0x1, P0 ;  /* 0x00000001ff067807 */ /* 0x000fe40000000000 */
[----:B------:R-:W-:Y:S02]  /*01a0*/  SEL R3, R12, 0x800000, P1 ;  /* 0x008000000c037807 */ /* 0x000fe40000800000 */
[----:B------:R-:W-:Y:S02]  /*01b0*/  SEL R11, R2, RZ, P1 ;  /* 0x000000ff020b7207 */ /* 0x000fe40000800000 */
[----:B------:R-:W-:-:S04]  /*01c0*/  IADD3 R12, P0, P1, R3, -R12, -R6 ;  /* 0x8000000c030c7210 */ /* 0x000fc8000791e806 */
[----:B------:R-:W-:-:S04]  /*01d0*/  IADD3.X R11, PT, PT, R11, -0x1, ~R2, P0, P1 ;  /* 0xffffffff0b0b7810 */ /* 0x000fc800007e2c02 */
[----:B------:R-:W-:-:S13]  /*01e0*/  ISETP.NE.U32.AND P0, PT, R11, RZ, PT ;  /* 0x000000ff0b00720c */ /* 0x000fda0003f05070 */
[----:B------:R-:W-:Y:S05]  /*01f0*/  @P0 BRA `(.L_x_7) ;  /* 0x0000000000500947 */ /* 0x000fea0003800000 */
[----:B------:R-:W0:Y:S01]  /*0200*/  I2F.U32.RP R10, R7 ;  /* 0x00000007000a7306 */ /* 0x000e220000209000 */
[----:B------:R-:W-:Y:S01]  /*0210*/  IMAD.MOV R11, RZ, RZ, -R7 ;  /* 0x000000ffff0b7224 */ /* 0x000fe200078e0a07 */
[----:B------:R-:W-:-:S06]  /*0220*/  ISETP.NE.U32.AND P2, PT, R7, RZ, PT ;  /* 0x000000ff0700720c */ /* 0x000fcc0003f45070 */
[----:B0-----:R-:W0:Y:S02]  /*0230*/  MUFU.RCP R10, R10 ;  /* 0x0000000a000a7308 */ /* 0x001e240000001000 */
[----:B0-----:R-:W-:-:S06]  /*0240*/  VIADD R2, R10, 0xffffffe ;  /* 0x0ffffffe0a027836 */ /* 0x001fcc0000000000 */
[----:B------:R0:W1:Y:S02]  /*0250*/  F2I.FTZ.U32.TRUNC.NTZ R3, R2 ;  /* 0x0000000200037305 */ /* 0x000064000021f000 */
[----:B0-----:R-:W-:Y:S02]  /*0260*/  IMAD.MOV.U32 R2, RZ, RZ, RZ ;  /* 0x000000ffff027224 */ /* 0x001fe400078e00ff */
[----:B-1----:R-:W-:-:S04]  /*0270*/  IMAD R11, R11, R3, RZ ;  /* 0x000000030b0b7224 */ /* 0x002fc800078e02ff */
[----:B------:R-:W-:-:S06]  /*0280*/  IMAD.HI.U32 R3, R3, R11, R2 ;  /* 0x0000000b03037227 */ /* 0x000fcc00078e0002 */
[----:B------:R-:W-:-:S04]  /*0290*/  IMAD.HI.U32 R2, R3, R12, RZ ;  /* 0x0000000c03027227 */ /* 0x000fc800078e00ff */
[----:B------:R-:W-:-:S04]  /*02a0*/  IMAD.MOV R3, RZ, RZ, -R2 ;  /* 0x000000ffff037224 */ /* 0x000fc800078e0a02 */
[----:B------:R-:W-:Y:S02]  /*02b0*/  IMAD R12, R7, R3, R12 ;  /* 0x00000003070c7224 */ /* 0x000fe400078e020c */
[----:B------:R-:W-:-:S03]  /*02c0*/  IMAD.MOV.U32 R3, RZ, RZ, RZ ;  /* 0x000000ffff037224 */ /* 0x000fc600078e00ff */
[----:B------:R-:W-:-:S13]  /*02d0*/  ISETP.GE.U32.AND P0, PT, R12, R7, PT ;  /* 0x000000070c00720c */ /* 0x000fda0003f06070 */
[----:B------:R-:W-:Y:S02]  /*02e0*/  @P0 IMAD.IADD R12, R12, 0x1, -R7 ;  /* 0x000000010c0c0824 */ /* 0x000fe400078e0a07 */
[----:B------:R-:W-:-:S03]  /*02f0*/  @P0 VIADD R2, R2, 0x1 ;  /* 0x0000000102020836 */ /* 0x000fc60000000000 */
[----:B------:R-:W-:-:S13]  /*0300*/  ISETP.GE.U32.AND P1, PT, R12, R7, PT ;  /* 0x000000070c00720c */ /* 0x000fda0003f26070 */
[----:B------:R-:W-:Y:S01]  /*0310*/  @P1 VIADD R2, R2, 0x1 ;  /* 0x0000000102021836 */ /* 0x000fe20000000000 */
[----:B------:R-:W-:Y:S01]  /*0320*/  @!P2 LOP3.LUT R2, RZ, R7, RZ, 0x33, !PT ;  /* 0x00000007ff02a212 */ /* 0x000fe200078e33ff */
[----:B------:R-:W-:Y:S06]  /*0330*/  BRA `(.L_x_8) ;  /* 0x0000000000087947 */ /* 0x000fec0003800000 */
.L_x_7:
[----:B------:R-:W-:-:S07]  /*0340*/  MOV R10, 0x360 ;  /* 0x00000360000a7802 */ /* 0x000fce0000000f00 */
[----:B------:R-:W-:Y:S05]  /*0350*/  CALL.REL.NOINC `($__internal_0_$__cuda_sm20_div_u64) ;  /* 0x0000000400407944 */ /* 0x000fea0003c00000 */
.L_x_8:
[----:B------:R-:W-:Y:S05]  /*0360*/  BSYNC.RECONVERGENT B1 ;  /* 0x0000000000017941 */ /* 0x000fea0003800200 */
.L_x_6:
[----:B------:R-:W-:Y:S01]  /*0370*/  IADD3 R6, P0, PT, R2, R6, RZ ;  /* 0x0000000602067210 */ /* 0x000fe20007f1e0ff */
[----:B------:R-:W-:Y:S03]  /*0380*/  BSSY.RECONVERGENT B1, `(.L_x_9) ;  /* 0x000001b000017945 */ /* 0x000fe60003800200 */
[C---:B------:R-:W-:Y:S01]  /*0390*/  LOP3.LUT R10, R6.reuse, 0x3, RZ, 0xc0, !PT ;  /* 0x00000003060a7812 */ /* 0x040fe200078ec0ff */
[----:B------:R-:W-:Y:S01]  /*03a0*/  IMAD.X R2, RZ, RZ, R3, P0 ;  /* 0x000000ffff027224 */ /* 0x000fe200000e0603 */
[----:B------:R-:W-:Y:S01]  /*03b0*/  ISETP.GE.U32.AND P0, PT, R6, 0x3, PT ;  /* 0x000000030600780c */ /* 0x000fe20003f06070 */
[----:B------:R-:W-:Y:S01]  /*03c0*/  IMAD.MOV.U32 R3, RZ, RZ, RZ ;  /* 0x000000ffff037224 */ /* 0x000fe200078e00ff */
[----:B------:R-:W-:Y:S02]  /*03d0*/  ISETP.NE.U32.AND P1, PT, R10, 0x3, PT ;  /* 0x000000030a00780c */ /* 0x000fe40003f25070 */
[----:B------:R-:W-:-:S02]  /*03e0*/  ISETP.GE.U32.AND.EX P0, PT, R2, RZ, PT, P0 ;  /* 0x000000ff0200720c */ /* 0x000fc40003f06100 */
[----:B------:R-:W-:-:S13]  /*03f0*/  ISETP.NE.AND.EX P1, PT, RZ, RZ, PT, P1 ;  /* 0x000000ffff00720c */ /* 0x000fda0003f25310 */
[----:B------:R-:W-:Y:S05]  /*0400*/  @!P1 BRA `(.L_x_10) ;  /* 0x0000000000489947 */ /* 0x000fea0003800000 */
[----:B------:R-:W0:Y:S01]  /*0410*/  LDCU.64 UR4, c[0x0][0x380] ;  /* 0x00007000ff0477ac */ /* 0x000e220008000a00 */
[----:B------:R-:W-:Y:S02]  /*0420*/  VIADD R6, R6, 0x1 ;  /* 0x0000000106067836 */ /* 0x000fe40000000000 */
[----:B------:R-:W-:Y:S02]  /*0430*/  IMAD.MOV.U32 R12, RZ, RZ, RZ ;  /* 0x000000ffff0c7224 */ /* 0x000fe400078e00ff */
[----:B------:R-:W-:Y:S01]  /*0440*/  IMAD.MOV.U32 R3, RZ, RZ, RZ ;  /* 0x000000ffff037224 */ /* 0x000fe200078e00ff */
[----:B------:R-:W-:Y:S02]  /*0450*/  LOP3.LUT R6, R6, 0x3, RZ, 0xc0, !PT ;  /* 0x0000000306067812 */ /* 0x000fe400078ec0ff */
[----:B0-----:R-:W-:-:S04]  /*0460*/  LEA R10, P1, R8, UR4, 0x2 ;  /* 0x00000004080a7c11 */ /* 0x001fc8000f8210ff */
[----:B------:R-:W-:-:S09]  /*0470*/  LEA.HI.X R11, R8, UR5, R9, 0x2, P1 ;  /* 0x00000005080b7c11 */ /* 0x000fd200088f1409 */
.L_x_11:
[----:B------:R0:W2:Y:S01]  /*0480*/  LDG.E R2, desc[UR6][R10.64] ;  /* 0x000000060a027981 */ /* 0x0000a2000c1e1900 */
[----:B------:R-:W-:Y:S02]  /*0490*/  IADD3 R6, P1, PT, R6, -0x1, RZ ;  /* 0xffffffff06067810 */ /* 0x000fe40007f3e0ff */
[C---:B------:R-:W-:Y:S02]  /*04a0*/  IADD3 R8, P2, PT, R7.reuse, R8, RZ ;  /* 0x0000000807087210 */ /* 0x040fe40007f5e0ff */
[----:B------:R-:W-:Y:S02]  /*04b0*/  IADD3.X R12, PT, PT, R12, -0x1, RZ, P1, !PT ;  /* 0xffffffff0c0c7810 */ /* 0x000fe40000ffe4ff */
[----:B------:R-:W-:Y:S01]  /*04c0*/  ISETP.NE.U32.AND P1, PT, R6, RZ, PT ;  /* 0x000000ff0600720c */ /* 0x000fe20003f25070 */
[----:B------:R-:W-:Y:S01]  /*04d0*/  IMAD.X R9, RZ, RZ, R9, P2 ;  /* 0x000000ffff097224 */ /* 0x000fe200010e0609 */
[----:B0-----:R-:W-:Y:S02]  /*04e0*/  LEA R10, P3, R7, R10, 0x2 ;  /* 0x0000000a070a7211 */ /* 0x001fe400078610ff */
[----:B------:R-:W-:-:S02]  /*04f0*/  ISETP.NE.AND.EX P1, PT, R12, RZ, PT, P1 ;  /* 0x000000ff0c00720c */ /* 0x000fc40003f25310 */
[----:B------:R-:W-:Y:S01]  /*0500*/  LEA.HI.X R11, R7, R11, RZ, 0x2, P3 ;  /* 0x0000000b070b7211 */ /* 0x000fe200018f14ff */
[----:B--2---:R-:W-:-:S10]  /*0510*/  FADD R3, R2, R3 ;  /* 0x0000000302037221 */ /* 0x004fd40000000000 */
[----:B------:R-:W-:Y:S05]  /*0520*/  @P1 BRA `(.L_x_11) ;  /* 0xfffffffc00d41947 */ /* 0x000fea000383ffff */
.L_x_10:
[----:B------:R-:W-:Y:S05]  /*0530*/  BSYNC.RECONVERGENT B1 ;  /* 0x0000000000017941 */ /* 0x000fea0003800200 */
.L_x_9:
[----:B------:R-:W-:Y:S04]  /*0540*/  BSSY.RECONVERGENT B1, `(.L_x_12) ;  /* 0x0000019000017945 */ /* 0x000fe80003800200 */
[----:B------:R-:W-:Y:S05]  /*0550*/  @!P0 BRA `(.L_x_13) ;  /* 0x00000000005c8947 */ /* 0x000fea0003800000 */
[----:B------:R-:W-:Y:S01]  /*0560*/  IMAD.SHL.U32 R17, R7, 0x4, RZ ;  /* 0x0000000407117824 */ /* 0x000fe200078e00ff */
[----:B------:R-:W-:-:S07]  /*0570*/  SHF.R.U32.HI R19, RZ, 0x1e, R7 ;  /* 0x0000001eff137819 */ /* 0x000fce0000011607 */
.L_x_14:
[----:B------:R-:W-:-:S04]  /*0580*/  LEA R6, P0, R8, UR10, 0x2 ;  /* 0x0000000a08067c11 */ /* 0x000fc8000f8010ff */
[----:B------:R-:W-:Y:S02]  /*0590*/  LEA.HI.X R7, R8, UR11, R9, 0x2, P0 ;  /* 0x0000000b08077c11 */ /* 0x000fe400080f1409 */
[----:B------:R-:W-:-:S03]  /*05a0*/  IADD3 R10, P0, PT, R17, R6, RZ ;  /* 0x00000006110a7210 */ /* 0x000fc60007f1e0ff */
[----:B------:R-:W2:Y:S02]  /*05b0*/  LDG.E R6, desc[UR6][R6.64] ;  /* 0x0000000606067981 */ /* 0x000ea4000c1e1900 */
[----:B------:R-:W-:Y:S01]  /*05c0*/  IMAD.X R11, R19, 0x1, R7, P0 ;  /* 0x00000001130b7824 */ /* 0x000fe200000e0607 */
[----:B------:R-:W-:-:S04]  /*05d0*/  IADD3 R12, P0, PT, R17, R10, RZ ;  /* 0x0000000a110c7210 */ /* 0x000fc80007f1e0ff */
[----:B------:R-:W3:Y:S01]  /*05e0*/  LDG.E R10, desc[UR6][R10.64] ;  /* 0x000000060a0a7981 */ /* 0x000ee2000c1e1900 */
[----:B------:R-:W-:Y:S01]  /*05f0*/  IMAD.X R13, R19, 0x1, R11, P0 ;  /* 0x00000001130d7824 */ /* 0x000fe200000e060b */
[----:B------:R-:W-:-:S04]  /*0600*/  IADD3 R14, P0, PT, R17, R12, RZ ;  /* 0x0000000c110e7210 */ /* 0x000fc80007f1e0ff */
[----:B------:R-:W4:Y:S01]  /*0610*/  LDG.E R12, desc[UR6][R12.64] ;  /* 0x000000060c0c7981 */ /* 0x000f22000c1e1900 */
[----:B------:R-:W-:-:S05]  /*0620*/  IMAD.X R15, R19, 0x1, R13, P0 ;  /* 0x00000001130f7824 */ /* 0x000fca00000e060d */
[----:B------:R-:W5:Y:S01]  /*0630*/  LDG.E R14, desc[UR6][R14.64] ;  /* 0x000000060e0e7981 */ /* 0x000f62000c1e1900 */
[----:B------:R-:W-:-:S05]  /*0640*/  IADD3 R8, P0, PT, R17, R8, RZ ;  /* 0x0000000811087210 */ /* 0x000fca0007f1e0ff */
[----:B------:R-:W-:Y:S01]  /*0650*/  IMAD.X R9, R19, 0x1, R9, P0 ;  /* 0x0000000113097824 */ /* 0x000fe200000e0609 */
[----:B------:R-:W-:-:S04]  /*0660*/  ISETP.GE.U32.AND P0, PT, R8, 0x800000, PT ;  /* 0x008000000800780c */ /* 0x000fc80003f06070 */
[----:B------:R-:W-:Y:S01]  /*0670*/  ISETP.GE.U32.AND.EX P0, PT, R9, RZ, PT, P0 ;  /* 0x000000ff0900720c */ /* 0x000fe20003f06100 */
[----:B--2---:R-:W-:-:S04]  /*0680*/  FADD R3, R6, R3 ;  /* 0x0000000306037221 */ /* 0x004fc80000000000 */
[----:B---3--:R-:W-:-:S04]  /*0690*/  FADD R3, R3, R10 ;  /* 0x0000000a03037221 */ /* 0x008fc80000000000 */
[----:B----4-:R-:W-:-:S04]  /*06a0*/  FADD R3, R3, R12 ;  /* 0x0000000c03037221 */ /* 0x010fc80000000000 */
[----:B-----5:R-:W-:Y:S01]  /*06b0*/  FADD R3, R3, R14 ;  /* 0x0000000e03037221 */ /* 0x020fe20000000000 */
[----:B------:R-:W-:Y:S06]  /*06c0*/  @!P0 BRA `(.L_x_14) ;  /* 0xfffffffc00ac8947 */ /* 0x000fec000383ffff */
.L_x_13:
[----:B------:R-:W-:Y:S05]  /*06d0*/  BSYNC.RECONVERGENT B1 ;  /* 0x0000000000017941 */ /* 0x000fea0003800200 */
.L_x_12:
[----:B------:R0:W-:Y:S02]  /*06e0*/  STS [R4], R3 ;  /* 0x0000000304007388 */ /* 0x0001e40000000800 */
.L_x_5:
[----:B------:R-:W-:Y:S05]  /*06f0*/  BSYNC.RECONVERGENT B0 ;  /* 0x0000000000007941 */ /* 0x000fea0003800200 */
.L_x_4:
[----:B------:R-:W-:Y:S02]  /*0700*/  ISETP.GE.U32.AND P0, PT, R5, 0x2, PT ;  /* 0x000000020500780c */ /* 0x000fe40003f06070 */
[----:B------:R-:W-:-:S11]  /*0710*/  ISETP.NE.AND P1, PT, R0, RZ, PT ;  /* 0x000000ff0000720c */ /* 0x000fd60003f25270 */
[----:B------:R-:W-:Y:S05]  /*0720*/  @!P0 BRA `(.L_x_15) ;  /* 0x00000000002c8947 */ /* 0x000fea0003800000 */
.L_x_16:
[----:B------:R-:W-:Y:S01]  /*0730*/  BAR.SYNC.DEFER_BLOCKING 0x0 ;  /* 0x0000000000007b1d */ /* 0x000fe20000010000 */
[----:B------:R-:W-:-:S04]  /*0740*/  SHF.R.U32.HI R7, RZ, 0x1, R5 ;  /* 0x00000001ff077819 */ /* 0x000fc80000011605 */
[----:B------:R-:W-:-:S13]  /*0750*/  ISETP.GE.U32.AND P0, PT, R0, R7, PT ;  /* 0x000000070000720c */ /* 0x000fda0003f06070 */
[----:B------:R-:W-:Y:S01]  /*0760*/  @!P0 IMAD R2, R7, 0x4, R4 ;  /* 0x0000000407028824 */ /* 0x000fe200078e0204 */
[----:B0-----:R-:W-:Y:S05]  /*0770*/  @!P0 LDS R3, [R4] ;  /* 0x0000000004038984 */ /* 0x001fea0000000800 */
[----:B------:R-:W0:Y:S02]  /*0780*/  @!P0 LDS R2, [R2] ;  /* 0x0000000002028984 */ /* 0x000e240000000800 */
[----:B0-----:R-:W-:-:S05]  /*0790*/  @!P0 FADD R3, R2, R3 ;  /* 0x0000000302038221 */ /* 0x001fca0000000000 */
[----:B------:R1:W-:Y:S01]  /*07a0*/  @!P0 STS [R4], R3 ;  /* 0x0000000304008388 */ /* 0x0003e20000000800 */
[----:B------:R-:W-:Y:S01]  /*07b0*/  ISETP.GT.U32.AND P0, PT, R5, 0x3, PT ;  /* 0x000000030500780c */ /* 0x000fe20003f04070 */
[----:B------:R-:W-:-:S12]  /*07c0*/  IMAD.MOV.U32 R5, RZ, RZ, R7 ;  /* 0x000000ffff057224 */ /* 0x000fd800078e0007 */
[----:B-1----:R-:W-:Y:S05]  /*07d0*/  @P0 BRA `(.L_x_16) ;  /* 0xfffffffc00d40947 */ /* 0x002fea000383ffff */
.L_x_15:
[----:B------:R-:W-:Y:S05]  /*07e0*/  @P1 EXIT ;  /* 0x000000000000194d */ /* 0x000fea0003800000 */
[----:B------:R-:W1:Y:S01]  /*07f0*/  S2UR UR5, SR_CgaCtaId ;  /* 0x00000000000579c3 */ /* 0x000e620000008800 */
[----:B------:R-:W-:-:S07]  /*0800*/  UMOV UR4, 0x400 ;  /* 0x0000040000047882 */ /* 0x000fce0000000000 */
[----:B0-----:R-:W0:Y:S01]  /*0810*/  LDC.64 R2, c[0x0][0x388] ;  /* 0x0000e200ff027b82 */ /* 0x001e220000000a00 */
[----:B-1----:R-:W-:-:S09]  /*0820*/  ULEA UR4, UR5, UR4, 0x18 ;  /* 0x0000000405047291 */ /* 0x002fd2000f8ec0ff */
[----:B------:R-:W0:Y:S04]  /*0830*/  LDS R5, [UR4] ;  /* 0x00000004ff057984 */ /* 0x000e280008000800 */
[----:B0-----:R-:W-:Y:S01]  /*0840*/  REDG.E.ADD.F32.FTZ.RN.STRONG.GPU desc[UR6][R2.64], R5 ;  /* 0x00000005020079a6 */ /* 0x001fe2000c12f306 */
[----:B------:R-:W-:Y:S05]  /*0850*/  EXIT ;  /* 0x000000000000794d */ /* 0x000fea0003800000 */
        .weak           $__internal_0_$__cuda_sm20_div_u64
        .type           $__internal_0_$__cuda_sm20_div_u64,@function
        .size           $__internal_0_$__cuda_sm20_div_u64,(.L_x_33 - $__internal_0_$__cuda_sm20_div_u64)
$__internal_0_$__cuda_sm20_div_u64:
[----:B------:R-:W-:Y:S02]  /*0860*/  IMAD.MOV.U32 R16, RZ, RZ, R7 ;  /* 0x000000ffff107224 */ /* 0x000fe400078e0007 */
[----:B------:R-:W-:-:S04]  /*0870*/  IMAD.MOV.U32 R17, RZ, RZ, RZ ;  /* 0x000000ffff117224 */ /* 0x000fc800078e00ff */
[----:B------:R-:W0:Y:S08]  /*0880*/  I2F.U64.RP R13, R16 ;  /* 0x00000010000d7312 */ /* 0x000e300000309000 */
[----:B0-----:R-:W0:Y:S02]  /*0890*/  MUFU.RCP R13, R13 ;  /* 0x0000000d000d7308 */ /* 0x001e240000001000 */
[----:B0-----:R-:W-:-:S06]  /*08a0*/  VIADD R2, R13, 0x1ffffffe ;  /* 0x1ffffffe0d027836 */ /* 0x001fcc0000000000 */
[----:B------:R-:W0:Y:S02]  /*08b0*/  F2I.U64.TRUNC R2, R2 ;  /* 0x0000000200027311 */ /* 0x000e24000020d800 */
[----:B0-----:R-:W-:-:S04]  /*08c0*/  IMAD.WIDE.U32 R14, R2, R7, RZ ;  /* 0x00000007020e7225 */ /* 0x001fc800078e00ff */
[----:B------:R-:W-:Y:S01]  /*08d0*/  IMAD R15, R3, R7, R15 ;  /* 0x00000007030f7224 */ /* 0x000fe200078e020f */
[----:B------:R-:W-:-:S05]  /*08e0*/  IADD3 R19, P0, PT, RZ, -R14, RZ ;  /* 0x8000000eff137210 */ /* 0x000fca0007f1e0ff */
[----:B------:R-:W-:-:S04]  /*08f0*/  IMAD.HI.U32 R14, R2, R19, RZ ;  /* 0x00000013020e7227 */ /* 0x000fc800078e00ff */
[----:B------:R-:W-:Y:S02]  /*0900*/  IMAD.X R21, RZ, RZ, ~R15, P0 ;  /* 0x000000ffff157224 */ /* 0x000fe400000e0e0f */
[----:B------:R-:W-:Y:S02]  /*0910*/  IMAD.MOV.U32 R15, RZ, RZ, R2 ;  /* 0x000000ffff0f7224 */ /* 0x000fe400078e0002 */
[-C--:B------:R-:W-:Y:S02]  /*0920*/  IMAD R17, R3, R21.reuse, RZ ;  /* 0x0000001503117224 */ /* 0x080fe400078e02ff */
[----:B------:R-:W-:-:S04]  /*0930*/  IMAD.WIDE.U32 R14, P0, R2, R21, R14 ;  /* 0x00000015020e7225 */ /* 0x000fc8000780000e */
[----:B------:R-:W-:-:S04]  /*0940*/  IMAD.HI.U32 R13, R3, R21, RZ ;  /* 0x00000015030d7227 */ /* 0x000fc800078e00ff */
[----:B------:R-:W-:-:S04]  /*0950*/  IMAD.HI.U32 R14, P1, R3, R19, R14 ;  /* 0x00000013030e7227 */ /* 0x000fc8000782000e */
[----:B------:R-:W-:Y:S01]  /*0960*/  IMAD.X R13, R13, 0x1, R3, P0 ;  /* 0x000000010d0d7824 */ /* 0x000fe200000e0603 */
[----:B------:R-:W-:-:S04]  /*0970*/  IADD3 R15, P2, PT, R17, R14, RZ ;  /* 0x0000000e110f7210 */ /* 0x000fc80007f5e0ff */
[----:B------:R-:W-:Y:S01]  /*0980*/  IADD3.X R13, PT, PT, RZ, RZ, R13, P2, P1 ;  /* 0x000000ffff0d7210 */ /* 0x000fe200017e240d */
[----:B------:R-:W-:-:S03]  /*0990*/  IMAD.WIDE.U32 R2, R15, R7, RZ ;  /* 0x000000070f027225 */ /* 0x000fc600078e00ff */
[----:B------:R-:W-:Y:S01]  /*09a0*/  IADD3 R17, P0, PT, RZ, -R2, RZ ;  /* 0x80000002ff117210 */ /* 0x000fe20007f1e0ff */
[----:B------:R-:W-:Y:S02]  /*09b0*/  IMAD R2, R13, R7, R3 ;  /* 0x000000070d027224 */ /* 0x000fe400078e0203 */
[----:B------:R-:W-:Y:S02]  /*09c0*/  IMAD.MOV.U32 R3, RZ, RZ, RZ ;  /* 0x000000ffff037224 */ /* 0x000fe400078e00ff */
[----:B------:R-:W-:-:S04]  /*09d0*/  IMAD.HI.U32 R14, R15, R17, RZ ;  /* 0x000000110f0e7227 */ /* 0x000fc800078e00ff */
[----:B------:R-:W-:-:S04]  /*09e0*/  IMAD.X R2, RZ, RZ, ~R2, P0 ;  /* 0x000000ffff027224 */ /* 0x000fc800000e0e02 */
[----:B------:R-:W-:-:S04]  /*09f0*/  IMAD.WIDE.U32 R14, P0, R15, R2, R14 ;  /* 0x000000020f0e7225 */ /* 0x000fc8000780000e */
[C---:B------:R-:W-:Y:S02]  /*0a00*/  IMAD R16, R13.reuse, R2, RZ ;  /* 0x000000020d107224 */ /* 0x040fe400078e02ff */
[----:B------:R-:W-:-:S04]  /*0a10*/  IMAD.HI.U32 R15, P1, R13, R17, R14 ;  /* 0x000000110d0f7227 */ /* 0x000fc8000782000e */
[----:B------:R-:W-:Y:S01]  /*0a20*/  IMAD.HI.U32 R2, R13, R2, RZ ;  /* 0x000000020d027227 */ /* 0x000fe200078e00ff */
[----:B------:R-:W-:-:S03]  /*0a30*/  IADD3 R15, P2, PT, R16, R15, RZ ;  /* 0x0000000f100f7210 */ /* 0x000fc60007f5e0ff */
[----:B------:R-:W-:Y:S02]  /*0a40*/  IMAD.X R13, R2, 0x1, R13, P0 ;  /* 0x00000001020d7824 */ /* 0x000fe400000e060d */
[----:B------:R-:W-:-:S03]  /*0a50*/  IMAD.HI.U32 R2, R15, R12, RZ ;  /* 0x0000000c0f027227 */ /* 0x000fc600078e00ff */
[----:B------:R-:W-:Y:S01]  /*0a60*/  IADD3.X R13, PT, PT, RZ, RZ, R13, P2, P1 ;  /* 0x000000ffff0d7210 */ /* 0x000fe200017e240d */
[----:B------:R-:W-:-:S04]  /*0a70*/  IMAD.WIDE.U32 R2, R15, R11, R2 ;  /* 0x0000000b0f027225 */ /* 0x000fc800078e0002 */
[C---:B------:R-:W-:Y:S02]  /*0a80*/  IMAD R15, R13.reuse, R11, RZ ;  /* 0x0000000b0d0f7224 */ /* 0x040fe400078e02ff */
[----:B------:R-:W-:-:S04]  /*0a90*/  IMAD.HI.U32 R2, P0, R13, R12, R2 ;  /* 0x0000000c0d027227 */ /* 0x000fc80007800002 */
[----:B------:R-:W-:Y:S01]  /*0aa0*/  IMAD.HI.U32 R13, R13, R11, RZ ;  /* 0x0000000b0d0d7227 */ /* 0x000fe200078e00ff */
[----:B------:R-:W-:-:S03]  /*0ab0*/  IADD3 R14, P1, PT, R15, R2, RZ ;  /* 0x000000020f0e7210 */ /* 0x000fc60007f3e0ff */
[----:B------:R-:W-:-:S04]  /*0ac0*/  IMAD.X R2, RZ, RZ, R13, P0 ;  /* 0x000000ffff027224 */ /* 0x000fc800000e060d */
[----:B------:R-:W-:Y:S02]  /*0ad0*/  IMAD.X R13, RZ, RZ, R2, P1 ;  /* 0x000000ffff0d7224 */ /* 0x000fe400008e0602 */
[----:B------:R-:W-:-:S04]  /*0ae0*/  IMAD.WIDE.U32 R2, R14, R7, RZ ;  /* 0x000000070e027225 */ /* 0x000fc800078e00ff */
[----:B------:R-:W-:Y:S01]  /*0af0*/  IMAD R16, R13, R7, R3 ;  /* 0x000000070d107224 */ /* 0x000fe200078e0203 */
[----:B------:R-:W-:-:S04]  /*0b00*/  IADD3 R18, P0, PT, -R2, R12, RZ ;  /* 0x0000000c02127210 */ /* 0x000fc80007f1e1ff */
[-C--:B------:R-:W-:Y:S01]  /*0b10*/  IADD3 R2, P1, PT, -R7, R18.reuse, RZ ;  /* 0x0000001207027210 */ /* 0x080fe20007f3e1ff */
[----:B------:R-:W-:Y:S01]  /*0b20*/  IMAD.X R16, R11, 0x1, ~R16, P0 ;  /* 0x000000010b107824 */ /* 0x000fe200000e0e10 */
[----:B------:R-:W-:Y:S02]  /*0b30*/  ISETP.GE.U32.AND P0, PT, R18, R7, PT ;  /* 0x000000071200720c */ /* 0x000fe40003f06070 */
[----:B------:R-:W-:Y:S02]  /*0b40*/  IADD3 R11, P2, PT, R14, 0x1, RZ ;  /* 0x000000010e0b7810 */ /* 0x000fe40007f5e0ff */
[C---:B------:R-:W-:Y:S02]  /*0b50*/  ISETP.GE.U32.AND.EX P0, PT, R16.reuse, RZ, PT, P0 ;  /* 0x000000ff1000720c */ /* 0x040fe40003f06100 */
[----:B------:R-:W-:Y:S01]  /*0b60*/  IADD3.X R3, PT, PT, R16, -0x1, RZ, P1, !PT ;  /* 0xffffffff10037810 */ /* 0x000fe20000ffe4ff */
[----:B------:R-:W-:Y:S01]  /*0b70*/  IMAD.X R12, RZ, RZ, R13, P2 ;  /* 0x000000ffff0c7224 */ /* 0x000fe200010e060d */
[----:B------:R-:W-:-:S02]  /*0b80*/  SEL R2, R2, R18, P0 ;  /* 0x0000001202027207 */ /* 0x000fc40000000000 */
[----:B------:R-:W-:Y:S02]  /*0b90*/  SEL R11, R11, R14, P0 ;  /* 0x0000000e0b0b7207 */ /* 0x000fe40000000000 */
[----:B------:R-:W-:Y:S02]  /*0ba0*/  SEL R3, R3, R16, P0 ;  /* 0x0000001003037207 */ /* 0x000fe40000000000 */
[----:B------:R-:W-:Y:S02]  /*0bb0*/  SEL R12, R12, R13, P0 ;  /* 0x0000000d0c0c7207 */ /* 0x000fe40000000000 */
[----:B------:R-:W-:Y:S02]  /*0bc0*/  ISETP.GE.U32.AND P0, PT, R2, R7, PT ;  /* 0x000000070200720c */ /* 0x000fe40003f06070 */
[----:B------:R-:W-:Y:S02]  /*0bd0*/  IADD3 R2, P2, PT, R11, 0x1, RZ ;  /* 0x000000010b027810 */ /* 0x000fe40007f5e0ff */
[----:B------:R-:W-:-:S02]  /*0be0*/  ISETP.GE.U32.AND.EX P0, PT, R3, RZ, PT, P0 ;  /* 0x000000ff0300720c */ /* 0x000fc40003f06100 */
[----:B------:R-:W-:Y:S01]  /*0bf0*/  ISETP.NE.U32.AND P1, PT, R7, RZ, PT ;  /* 0x000000ff0700720c */ /* 0x000fe20003f25070 */
[----:B------:R-:W-:Y:S01]  /*0c00*/  IMAD.X R3, RZ, RZ, R12, P2 ;  /* 0x000000ffff037224 */ /* 0x000fe200010e060c */
[----:B------:R-:W-:Y:S01]  /*0c10*/  SEL R2, R2, R11, P0 ;  /* 0x0000000b02027207 */ /* 0x000fe20000000000 */
[----:B------:R-:W-:Y:S01]  /*0c20*/  IMAD.MOV.U32 R11, RZ, RZ, 0x0 ;  /* 0x00000000ff0b7424 */ /* 0x000fe200078e00ff */
[----:B------:R-:W-:Y:S02]  /*0c30*/  ISETP.NE.AND.EX P1, PT, RZ, RZ, PT, P1 ;  /* 0x000000ffff00720c */ /* 0x000fe40003f25310 */
[----:B------:R-:W-:Y:S02]  /*0c40*/  SEL R3, R3, R12, P0 ;  /* 0x0000000c03037207 */ /* 0x000fe40000000000 */
[----:B------:R-:W-:Y:S02]  /*0c50*/  SEL R2, R2, 0xffffffff, P1 ;  /* 0xffffffff02027807 */ /* 0x000fe40000800000 */
[----:B------:R-:W-:Y:S01]  /*0c60*/  SEL R3, R3, 0xffffffff, P1 ;  /* 0xffffffff03037807 */ /* 0x000fe20000800000 */
[----:B------:R-:W-:Y:S06]  /*0c70*/  RET.REL.NODEC R10 `(_Z8reduce_aPfS_) ;  /* 0xfffffff00ae07950 */ /* 0x000fec0003c3ffff */
.L_x_17:
        /* <DEDUP_REMOVED lines=16> */
.L_x_33:


//--------------------- .text._Z6reducePfS_       --------------------------
	.section	.text._Z6reducePfS_,"ax",@progbits
	.align	128
        .global         _Z6reducePfS_
        .type           _Z6reducePfS_,@function
        .size           _Z6reducePfS_,(.L_x_34 - _Z6reducePfS_)
        .other          _Z6reducePfS_,@"STO_CUDA_ENTRY STV_DEFAULT"
_Z6reducePfS_:
.text._Z6reducePfS_:
[----:B------:R-:W-:Y:S01]  /*0000*/  LDC R1, c[0x0][0x37c] ;  /* 0x0000df00ff017b82 */ /* 0x000fe20000000800 */
[----:B------:R-:W0:Y:S07]  /*0010*/  S2R R0, SR_TID.X ;  /* 0x0000000000007919 */ /* 0x000e2e0000002100 */
[----:B------:R-:W1:Y:S01]  /*0020*/  S2UR UR5, SR_CgaCtaId ;  /* 0x00000000000579c3 */ /* 0x000e620000008800 */
[----:B------:R-:W2:Y:S01]  /*0030*/  LDCU UR8, c[0x0][0x360] ;  /* 0x00006c00ff0877ac */ /* 0x000ea20008000800 */
[----:B------:R-:W-:Y:S01]  /*0040*/  BSSY.RECONVERGENT B0, `(.L_x_18) ;  /* 0x000006c000007945 */ /* 0x000fe20003800200 */
[----:B------:R-:W3:Y:S01]  /*0050*/  S2R R5, SR_CTAID.X ;  /* 0x0000000000057919 */ /* 0x000ee20000002500 */
[----:B------:R-:W-:Y:S01]  /*0060*/  UMOV UR4, 0x400 ;  /* 0x0000040000047882 */ /* 0x000fe20000000000 */
[----:B------:R-:W4:Y:S01]  /*0070*/  LDCU.64 UR6, c[0x0][0x358] ;  /* 0x00006b00ff0677ac */ /* 0x000f220008000a00 */
[----:B------:R-:W0:Y:S01]  /*0080*/  LDCU.64 UR10, c[0x0][0x380] ;  /* 0x00007000ff0a77ac */ /* 0x000e220008000a00 */
[----:B--2---:R-:W-:Y:S01]  /*0090*/  IMAD.U32 R6, RZ, RZ, UR8 ;  /* 0x00000008ff067e24 */ /* 0x004fe2000f8e00ff */
[----:B-1----:R-:W-:-:S06]  /*00a0*/  ULEA UR4, UR5, UR4, 0x18 ;  /* 0x0000000405047291 */ /* 0x002fcc000f8ec0ff */
[----:B0-----:R-:W-:Y:S01]  /*00b0*/  LEA R4, R0, UR4, 0x2 ;  /* 0x0000000400047c11 */ /* 0x001fe2000f8e10ff */
[----:B---3--:R-:W-:-:S04]  /*00c0*/  IMAD R7, R5, UR8, R0 ;  /* 0x0000000805077c24 */ /* 0x008fc8000f8e0200 */
[----:B------:R0:W-:Y:S01]  /*00d0*/  STS [R4], RZ ;  /* 0x000000ff04007388 */ /* 0x0001e20000000800 */
[----:B------:R-:W-:-:S13]  /*00e0*/  ISETP.GT.U32.AND P0, PT, R7, 0x7fffff, PT ;  /* 0x007fffff0700780c */ /* 0x000fda0003f04070 */
[----:B0---4-:R-:W-:Y:S05]  /*00f0*/  @P0 BRA `(.L_x_19) ;  /* 0x0000000400800947 */ /* 0x011fea0003800000 */
        /* <DEDUP_REMOVED lines=37> */
.L_x_21:
[----:B------:R-:W-:-:S07]  /*0350*/  MOV R12, 0x370 ;  /* 0x00000370000c7802 */ /* 0x000fce0000000f00 */
[----:B------:R-:W-:Y:S05]  /*0360*/  CALL.REL.NOINC `($__internal_1_$__cuda_sm20_div_u64) ;  /* 0x0000000400447944 */ /* 0x000fea0003c00000 */
.L_x_22:
[----:B------:R-:W-:Y:S05]  /*0370*/  BSYNC.RECONVERGENT B1 ;  /* 0x0000000000017941 */ /* 0x000fea0003800200 */
.L_x_20:
        /* <DEDUP_REMOVED lines=17> */
.L_x_25:
[----:B------:R0:W2:Y:S01]  /*0490*/  LDG.E R2, desc[UR6][R10.64] ;  /* 0x000000060a027981 */ /* 0x0000a2000c1e1900 */
[----:B------:R-:W-:Y:S02]  /*04a0*/  IADD3 R12, P1, PT, R12, -0x1, RZ ;  /* 0xffffffff0c0c7810 */ /* 0x000fe40007f3e0ff */
[----:B------:R-:W-:Y:S02]  /*04b0*/  IADD3 R7, P2, PT, R9, R7, RZ ;  /* 0x0000000709077210 */ /* 0x000fe40007f5e0ff */
        /* <DEDUP_REMOVED lines=8> */
.L_x_24:
[----:B------:R-:W-:Y:S05]  /*0540*/  BSYNC.RECONVERGENT B1 ;  /* 0x0000000000017941 */ /* 0x000fea0003800200 */
.L_x_23:
[----:B------:R-:W-:Y:S04]  /*0550*/  BSSY.RECONVERGENT B1, `(.L_x_26) ;  /* 0x0000019000017945 */ /* 0x000fe80003800200 */
[----:B------:R-:W-:Y:S05]  /*0560*/  @!P0 BRA `(.L_x_27) ;  /* 0x00000000005c8947 */ /* 0x000fea0003800000 */
[----:B------:R-:W-:Y:S01]  /*0570*/  IMAD.SHL.U32 R19, R9, 0x4, RZ ;  /* 0x0000000409137824 */ /* 0x000fe200078e00ff */
[----:B------:R-:W-:-:S07]  /*0580*/  SHF.R.U32.HI R9, RZ, 0x1e, R9 ;  /* 0x0000001eff097819 */ /* 0x000fce0000011609 */
.L_x_28:
        /* <DEDUP_REMOVED lines=21> */
.L_x_27:
[----:B------:R-:W-:Y:S05]  /*06e0*/  BSYNC.RECONVERGENT B1 ;  /* 0x0000000000017941 */ /* 0x000fea0003800200 */
.L_x_26:
[----:B------:R0:W-:Y:S02]  /*06f0*/  STS [R4], R3 ;  /* 0x0000000304007388 */ /* 0x0001e40000000800 */
.L_x_19:
[----:B------:R-:W-:Y:S05]  /*0700*/  BSYNC.RECONVERGENT B0 ;  /* 0x0000000000007941 */ /* 0x000fea0003800200 */
.L_x_18:
[----:B------:R-:W-:Y:S02]  /*0710*/  ISETP.GE.U32.AND P0, PT, R6, 0x2, PT ;  /* 0x000000020600780c */ /* 0x000fe40003f06070 */
[----:B------:R-:W-:-:S11]  /*0720*/  ISETP.NE.AND P1, PT, R0, RZ, PT ;  /* 0x000000ff0000720c */ /* 0x000fd60003f25270 */
[----:B------:R-:W-:Y:S05]  /*0730*/  @!P0 BRA `(.L_x_29) ;  /* 0x00000000002c8947 */ /* 0x000fea0003800000 */
.L_x_30:
        /* <DEDUP_REMOVED lines=11> */
.L_x_29:
[----:B------:R-:W-:Y:S05]  /*07f0*/  @P1 EXIT ;  /* 0x000000000000194d */ /* 0x000fea0003800000 */
[----:B------:R-:W1:Y:S01]  /*0800*/  S2UR UR5, SR_CgaCtaId ;  /* 0x00000000000579c3 */ /* 0x000e620000008800 */
[----:B------:R-:W-:-:S07]  /*0810*/  UMOV UR4, 0x400 ;  /* 0x0000040000047882 */ /* 0x000fce0000000000 */
[----:B0-----:R-:W0:Y:S01]  /*0820*/  LDC.64 R2, c[0x0][0x388] ;  /* 0x0000e200ff027b82 */ /* 0x001e220000000a00 */
[----:B-1----:R-:W-:Y:S01]  /*0830*/  ULEA UR4, UR5, UR4, 0x18 ;  /* 0x0000000405047291 */ /* 0x002fe2000f8ec0ff */
[----:B0-----:R-:W-:-:S08]  /*0840*/  IMAD.WIDE.U32 R2, R5, 0x4, R2 ;  /* 0x0000000405027825 */ /* 0x001fd000078e0002 */
[----:B------:R-:W0:Y:S04]  /*0850*/  LDS R7, [UR4] ;  /* 0x00000004ff077984 */ /* 0x000e280008000800 */
[----:B0-----:R-:W-:Y:S01]  /*0860*/  STG.E desc[UR6][R2.64], R7 ;  /* 0x0000000702007986 */ /* 0x001fe2000c101906 */
[----:B------:R-:W-:Y:S05]  /*0870*/  EXIT ;  /* 0x000000000000794d */ /* 0x000fea0003800000 */
        .weak           $__internal_1_$__cuda_sm20_div_u64
        .type           $__internal_1_$__cuda_sm20_div_u64,@function
        .size           $__internal_1_$__cuda_sm20_div_u64,(.L_x_34 - $__internal_1_$__cuda_sm20_div_u64)
$__internal_1_$__cuda_sm20_div_u64:
        /* <DEDUP_REMOVED lines=53> */
[----:B------:R-:W-:Y:S01]  /*0bd0*/  SEL R14, R14, R13, P0 ;  /* 0x0000000d0e0e7207 */ /* 0x000fe20000000000 */
[----:B------:R-:W-:Y:S01]  /*0be0*/  IMAD.MOV.U32 R13, RZ, RZ, 0x0 ;  /* 0x00000000ff0d7424 */ /* 0x000fe200078e00ff */
[----:B------:R-:W-:Y:S02]  /*0bf0*/  ISETP.GE.U32.AND P0, PT, R2, R9, PT ;  /* 0x000000090200720c */ /* 0x000fe40003f06070 */
[----:B------:R-:W-:Y:S02]  /*0c00*/  IADD3 R2, P2, PT, R11, 0x1, RZ ;  /* 0x000000010b027810 */ /* 0x000fe40007f5e0ff */
[----:B------:R-:W-:-:S02]  /*0c10*/  ISETP.GE.U32.AND.EX P0, PT, R3, RZ, PT, P0 ;  /* 0x000000ff0300720c */ /* 0x000fc40003f06100 */
[----:B------:R-:W-:Y:S01]  /*0c20*/  ISETP.NE.U32.AND P1, PT, R9, RZ, PT ;  /* 0x000000ff0900720c */ /* 0x000fe20003f25070 */
[----:B------:R-:W-:Y:S01]  /*0c30*/  IMAD.X R3, RZ, RZ, R14, P2 ;  /* 0x000000ffff037224 */ /* 0x000fe200010e060e */
[----:B------:R-:W-:Y:S02]  /*0c40*/  SEL R2, R2, R11, P0 ;  /* 0x0000000b02027207 */ /* 0x000fe40000000000 */
[----:B------:R-:W-:Y:S02]  /*0c50*/  ISETP.NE.AND.EX P1, PT, RZ, RZ, PT, P1 ;  /* 0x000000ffff00720c */ /* 0x000fe40003f25310 */
[----:B------:R-:W-:Y:S02]  /*0c60*/  SEL R3, R3, R14, P0 ;  /* 0x0000000e03037207 */ /* 0x000fe40000000000 */
[----:B------:R-:W-:Y:S02]  /*0c70*/  SEL R2, R2, 0xffffffff, P1 ;  /* 0xffffffff02027807 */ /* 0x000fe40000800000 */
[----:B------:R-:W-:Y:S01]  /*0c80*/  SEL R3, R3, 0xffffffff, P1 ;  /* 0xffffffff03037807 */ /* 0x000fe20000800000 */
[----:B------:R-:W-:Y:S06]  /*0c90*/  RET.REL.NODEC R12 `(_Z6reducePfS_) ;  /* 0xfffffff00cd87950 */ /* 0x000fec0003c3ffff */
.L_x_31:
        /* <DEDUP_REMOVED lines=14> */
.L_x_34:


//--------------------- .text._Z10atomic_redPKfPf --------------------------
	.section	.text._Z10atomic_redPKfPf,"ax",@progbits
	.align	128
        .global         _Z10atomic_redPKfPf
        .type           _Z10atomic_redPKfPf,@function
        .size           _Z10atomic_redPKfPf,(.L_x_38 - _Z10atomic_redPKfPf)
        .other          _Z10atomic_redPKfPf,@"STO_CUDA_ENTRY STV_DEFAULT"
_Z10atomic_redPKfPf:
.text._Z10atomic_redPKfPf:
[----:B------:R-:W-:Y:S01]  /*0000*/  LDC R1, c[0x0][0x37c] ;  /* 0x0000df00ff017b82 */ /* 0x000fe20000000800 */
[----:B------:R-:W0:Y:S07]  /*0010*/  S2R R5, SR_TID.X ;  /* 0x0000000000057919 */ /* 0x000e2e0000002100 */
[----:B------:R-:W0:Y:S08]  /*0020*/  S2UR UR4, SR_CTAID.X ;  /* 0x00000000000479c3 */ /* 0x000e300000002500 */
[----:B------:R-:W0:Y:S02]  /*0030*/  LDC R0, c[0x0][0x360] ;  /* 0x0000d800ff007b82 */ /* 0x000e240000000800 */
[----:B0-----:R-:W-:-:S05]  /*0040*/  IMAD R5, R0, UR4, R5 ;  /* 0x0000000400057c24 */ /* 0x001fca000f8e0205 */
[----:B------:R-:W-:-:S13]  /*0050*/  ISETP.GT.U32.AND P0, PT, R5, 0x7fffff, PT ;  /* 0x007fffff0500780c */ /* 0x000fda0003f04070 */
[----:B------:R-:W-:Y:S05]  /*0060*/  @P0 EXIT ;  /* 0x000000000000094d */ /* 0x000fea0003800000 */
[----:B------:R-:W0:Y:S01]  /*0070*/  LDC.64 R2, c[0x0][0x380] ;  /* 0x0000e000ff027b82 */ /* 0x000e220000000a00 */
[----:B------:R-:W1:Y:S01]  /*0080*/  LDCU.64 UR4, c[0x0][0x358] ;  /* 0x00006b00ff0477ac */ /* 0x000e620008000a00 */
[----:B0-----:R-:W-:-:S06]  /*0090*/  IMAD.WIDE.U32 R2, R5, 0x4, R2 ;  /* 0x0000000405027825 */ /* 0x001fcc00078e0002 */
[----:B-1----:R-:W2:Y:S01]  /*00a0*/  LDG.E R3, desc[UR4][R2.64] ;  /* 0x0000000402037981 */ /* 0x002ea2000c1e1900 */
[----:B------:R-:W2:Y:S03]  /*00b0*/  LDC.64 R4, c[0x0][0x388] ;  /* 0x0000e200ff047b82 */ /* 0x000ea60000000a00 */
[----:B--2---:R-:W-:Y:S01]  /*00c0*/  REDG.E.ADD.F32.FTZ.RN.STRONG.GPU desc[UR4][R4.64], R3 ;  /* 0x00000003040079a6 */ /* 0x004fe2000c12f304 */
[----:B------:R-:W-:Y:S05]  /*00d0*/  EXIT ;  /* 0x000000000000794d */ /* 0x000fea0003800000 */
.L_x_32:
        /* <DEDUP_REMOVED lines=10> */
.L_x_38:


//--------------------- .nv.shared._Z9reduce_wsPfS_ --------------------------
	.section	.nv.shared._Z9reduce_wsPfS_,"aw",@nobits
	.sectionflags	@""
	.align	4
.nv.shared._Z9reduce_wsPfS_:
	.zero		1152


//--------------------- .nv.shared.reserved.0     --------------------------
	.section	.nv.shared.reserved.0,"aw",@nobits
	.weak		__nv_reservedSMEM_offset_0_alias
	.size		__nv_reservedSMEM_offset_0_alias, 0, 64
	.other		__nv_reservedSMEM_offset_0_alias,@"STO_CUDA_RESERVED_SHARED STV_DEFAULT"
__nv_reservedSMEM_offset_0_alias:
	.zero		0
	.zero		64


//--------------------- .nv.shared._Z8reduce_aPfS_ --------------------------
	.section	.nv.shared._Z8reduce_aPfS_,"aw",@nobits
	.sectionflags	@""
	.align	4
.nv.shared._Z8reduce_aPfS_:
	.zero		2048


//--------------------- .nv.shared._Z6reducePfS_  --------------------------
	.section	.nv.shared._Z6reducePfS_,"aw",@nobits
	.sectionflags	@""
	.align	4
.nv.shared._Z6reducePfS_:
	.zero		2048


//--------------------- .nv.constant0._Z9reduce_wsPfS_ --------------------------
	.section	.nv.constant0._Z9reduce_wsPfS_,"a",@progbits
	.sectionflags	@""
	.align	4
.nv.constant0._Z9reduce_wsPfS_:
	.zero		912


//--------------------- .nv.constant0._Z8reduce_aPfS_ --------------------------
	.section	.nv.constant0._Z8reduce_aPfS_,"a",@progbits
	.sectionflags	@""
	.align	4
.nv.constant0._Z8reduce_aPfS_:
	.zero		912


//--------------------- .nv.constant0._Z6reducePfS_ --------------------------
	.section	.nv.constant0._Z6reducePfS_,"a",@progbits
	.sectionflags	@""
	.align	4
.nv.constant0._Z6reducePfS_:
	.zero		912


//--------------------- .nv.constant0._Z10atomic_redPKfPf --------------------------
	.section	.nv.constant0._Z10atomic_redPKfPf,"a",@progbits
	.sectionflags	@""
	.align	4
.nv.constant0._Z10atomic_redPKfPf:
	.zero		912


//--------------------- SYMBOLS --------------------------

	.type		.nv.reservedSmem.offset0,@object
	.size		.nv.reservedSmem.offset0,0x4
	.type		.nv.reservedSmem.cap,@object
	.size		.nv.reservedSmem.cap,0x4
